	.target	sm_90a

	.elftype	@"ET_EXEC"


//--------------------- .note.nv.tkinfo           --------------------------
	.section	.note.nv.tkinfo,"",@"SHT_NOTE"
	.sectionflags	@"SHF_NOTE_NV_TKINFO"
	.tkinfo
        /*0018*/ 	.word	0x00000002
        /*0030*/ 	.string	""
        /*0030*/ 	.string	"ptxas"
        /*0030*/ 	.string	"Cuda compilation tools, release 13.0, V13.0.88"
        /*0030*/ 	.string	"Build cuda_13.0.r13.0/compiler.36424714_0"
        /*0030*/ 	.string	"-v  -suppress-debug-info  -lineinfo  -arch sm_90a "



//--------------------- .note.nv.cuinfo           --------------------------
	.section	.note.nv.cuinfo,"",@"SHT_NOTE"
	.sectionflags	@"SHF_NOTE_NV_CUINFO"
        /*0018*/ 	.short	0x0002
        /*001a*/ 	.short	0x005a
        /*001c*/ 	.short	0x0082
	.zero		2


//--------------------- .nv.info                  --------------------------
	.section	.nv.info,"",@"SHT_CUDA_INFO"
	.align	4


	//----- nvinfo : EIATTR_REGCOUNT
	.align		4
        /*0000*/ 	.byte	0x04, 0x2f
        /*0002*/ 	.short	(.L_1 - .L_0)
	.align		4
.L_0:
        /*0004*/ 	.word	index@(matmul_kernel)
        /*0008*/ 	.word	0x000000ff


	//----- nvinfo : EIATTR_FRAME_SIZE
	.align		4
.L_1:
        /*000c*/ 	.byte	0x04, 0x11
        /*000e*/ 	.short	(.L_3 - .L_2)
	.align		4
.L_2:
        /*0010*/ 	.word	index@(matmul_kernel)
        /*0014*/ 	.word	0x00000660


	//----- nvinfo : EIATTR_MIN_STACK_SIZE
	.align		4
.L_3:
        /*0018*/ 	.byte	0x04, 0x12
        /*001a*/ 	.short	(.L_5 - .L_4)
	.align		4
.L_4:
        /*001c*/ 	.word	index@(matmul_kernel)
        /*0020*/ 	.word	0x00000660
.L_5:


//--------------------- .nv.compat                --------------------------
	.section	.nv.compat,"",@"SHT_CUDA_COMPAT_INFO"
	.align	4
        /*0000*/ 	.byte	0x02, 0x09, 0x01, 0x00, 0x02, 0x02, 0x04, 0x00, 0x02, 0x05, 0x05, 0x00, 0x03, 0x07, 0x01, 0x01
        /*0010*/ 	.byte	0x02, 0x03, 0x00, 0x00, 0x02, 0x06, 0x01, 0x00, 0x04, 0x0b, 0x08, 0x00, 0x00, 0x00, 0x00, 0x00
        /*0020*/ 	.byte	0x00, 0x00, 0x00, 0x00


//--------------------- .nv.info.matmul_kernel    --------------------------
	.section	.nv.info.matmul_kernel,"",@"SHT_CUDA_INFO"
	.sectionflags	@""
	.align	4


	//----- nvinfo : EIATTR_CUDA_API_VERSION
	.align		4
        /*0000*/ 	.byte	0x04, 0x37
        /*0002*/ 	.short	(.L_7 - .L_6)
.L_6:
        /*0004*/ 	.word	0x00000082


	//----- nvinfo : EIATTR_KPARAM_INFO
	.align		4
.L_7:
        /*0008*/ 	.byte	0x04, 0x17
        /*000a*/ 	.short	(.L_9 - .L_8)
.L_8:
        /*000c*/ 	.word	0x00000000
        /*0010*/ 	.short	0x000d
        /*0012*/ 	.short	0x0048
        /*0014*/ 	.byte	0x00, 0xf4, 0x21, 0x00


	//----- nvinfo : EIATTR_KPARAM_INFO
	.align		4
.L_9:
        /*0018*/ 	.byte	0x04, 0x17
        /*001a*/ 	.short	(.L_11 - .L_10)
.L_10:
        /*001c*/ 	.word	0x00000000
        /*0020*/ 	.short	0x000c
        /*0022*/ 	.short	0x0040
        /*0024*/ 	.byte	0x00, 0xf4, 0x21, 0x00


	//----- nvinfo : EIATTR_KPARAM_INFO
	.align		4
.L_11:
        /*0028*/ 	.byte	0x04, 0x17
        /*002a*/ 	.short	(.L_13 - .L_12)
.L_12:
        /*002c*/ 	.word	0x00000000
        /*0030*/ 	.short	0x000b
        /*0032*/ 	.short	0x0038
        /*0034*/ 	.byte	0x00, 0xf0, 0x11, 0x00


	//----- nvinfo : EIATTR_KPARAM_INFO
	.align		4
.L_13:
        /*0038*/ 	.byte	0x04, 0x17
        /*003a*/ 	.short	(.L_15 - .L_14)
.L_14:
        /*003c*/ 	.word	0x00000000
        /*0040*/ 	.short	0x000a
        /*0042*/ 	.short	0x0034
        /*0044*/ 	.byte	0x00, 0xf0, 0x11, 0x00


	//----- nvinfo : EIATTR_KPARAM_INFO
	.align		4
.L_15:
        /*0048*/ 	.byte	0x04, 0x17
        /*004a*/ 	.short	(.L_17 - .L_16)
.L_16:
        /*004c*/ 	.word	0x00000000
        /*0050*/ 	.short	0x0009
        /*0052*/ 	.short	0x0030
        /*0054*/ 	.byte	0x00, 0xf0, 0x11, 0x00


	//----- nvinfo : EIATTR_KPARAM_INFO
	.align		4
.L_17:
        /*0058*/ 	.byte	0x04, 0x17
        /*005a*/ 	.short	(.L_19 - .L_18)
.L_18:
        /*005c*/ 	.word	0x00000000
        /*0060*/ 	.short	0x0008
        /*0062*/ 	.short	0x002c
        /*0064*/ 	.byte	0x00, 0xf0, 0x11, 0x00


	//----- nvinfo : EIATTR_KPARAM_INFO
	.align		4
.L_19:
        /*0068*/ 	.byte	0x04, 0x17
        /*006a*/ 	.short	(.L_21 - .L_20)
.L_20:
        /*006c*/ 	.word	0x00000000
        /*0070*/ 	.short	0x0007
        /*0072*/ 	.short	0x0028
        /*0074*/ 	.byte	0x00, 0xf0, 0x11, 0x00


	//----- nvinfo : EIATTR_KPARAM_INFO
	.align		4
.L_21:
        /*0078*/ 	.byte	0x04, 0x17
        /*007a*/ 	.short	(.L_23 - .L_22)
.L_22:
        /*007c*/ 	.word	0x00000000
        /*0080*/ 	.short	0x0006
        /*0082*/ 	.short	0x0024
        /*0084*/ 	.byte	0x00, 0xf0, 0x11, 0x00


	//----- nvinfo : EIATTR_KPARAM_INFO
	.align		4
.L_23:
        /*0088*/ 	.byte	0x04, 0x17
        /*008a*/ 	.short	(.L_25 - .L_24)
.L_24:
        /*008c*/ 	.word	0x00000000
        /*0090*/ 	.short	0x0005
        /*0092*/ 	.short	0x0020
        /*0094*/ 	.byte	0x00, 0xf0, 0x11, 0x00


	//----- nvinfo : EIATTR_KPARAM_INFO
	.align		4
.L_25:
        /*0098*/ 	.byte	0x04, 0x17
        /*009a*/ 	.short	(.L_27 - .L_26)
.L_26:
        /*009c*/ 	.word	0x00000000
        /*00a0*/ 	.short	0x0004
        /*00a2*/ 	.short	0x001c
        /*00a4*/ 	.byte	0x00, 0xf0, 0x11, 0x00


	//----- nvinfo : EIATTR_KPARAM_INFO
	.align		4
.L_27:
        /*00a8*/ 	.byte	0x04, 0x17
        /*00aa*/ 	.short	(.L_29 - .L_28)
.L_28:
        /*00ac*/ 	.word	0x00000000
        /*00b0*/ 	.short	0x0003
        /*00b2*/ 	.short	0x0018
        /*00b4*/ 	.byte	0x00, 0xf0, 0x11, 0x00


	//----- nvinfo : EIATTR_KPARAM_INFO
	.align		4
.L_29:
        /*00b8*/ 	.byte	0x04, 0x17
        /*00ba*/ 	.short	(.L_31 - .L_30)
.L_30:
        /*00bc*/ 	.word	0x00000000
        /*00c0*/ 	.short	0x0002
        /*00c2*/ 	.short	0x0010
        /*00c4*/ 	.byte	0x00, 0xf4, 0x21, 0x00


	//----- nvinfo : EIATTR_KPARAM_INFO
	.align		4
.L_31:
        /*00c8*/ 	.byte	0x04, 0x17
        /*00ca*/ 	.short	(.L_33 - .L_32)
.L_32:
        /*00cc*/ 	.word	0x00000000
        /*00d0*/ 	.short	0x0001
        /*00d2*/ 	.short	0x0008
        /*00d4*/ 	.byte	0x00, 0xf4, 0x21, 0x00


	//----- nvinfo : EIATTR_KPARAM_INFO
	.align		4
.L_33:
        /*00d8*/ 	.byte	0x04, 0x17
        /*00da*/ 	.short	(.L_35 - .L_34)
.L_34:
        /*00dc*/ 	.word	0x00000000
        /*00e0*/ 	.short	0x0000
        /*00e2*/ 	.short	0x0000
        /*00e4*/ 	.byte	0x00, 0xf4, 0x21, 0x00


	//----- nvinfo : EIATTR_SPARSE_MMA_MASK
	.align		4
.L_35:
        /*00e8*/ 	.byte	0x03, 0x50
        /*00ea*/ 	.short	0x0000


	//----- nvinfo : EIATTR_MAXREG_COUNT
	.align		4
        /*00ec*/ 	.byte	0x03, 0x1b
        /*00ee*/ 	.short	0x00ff


	//----- nvinfo : EIATTR_NUM_BARRIERS
	.align		4
        /*00f0*/ 	.byte	0x02, 0x4c
        /*00f2*/ 	.byte	0x01
	.zero		1


	//----- nvinfo : EIATTR_ANNOTATIONS
	.align		4
        /*00f4*/ 	.byte	0x04, 0x55
        /*00f6*/ 	.short	(.L_37 - .L_36)


	//   ....[0]....
.L_36:
        /*00f8*/ 	.word	0x00000001
        /*00fc*/ 	.byte	0x30, 0x2b, 0x00, 0x00, 0x01, 0x00, 0x00, 0x00, 0xd0, 0x2b, 0x00, 0x00, 0x01, 0x00, 0x00, 0x00
        /* <DEDUP_REMOVED lines=671> */
        /*2afc*/ 	.byte	0xd0, 0xdf, 0x00, 0x00


	//----- nvinfo : EIATTR_MERCURY_ISA_VERSION
	.align		4
.L_37:
        /*2b00*/ 	.byte	0x03, 0x5f
        /*2b02*/ 	.short	0x0101


	//----- nvinfo : EIATTR_EXIT_INSTR_OFFSETS
	.align		4
        /*2b04*/ 	.byte	0x04, 0x1c
        /*2b06*/ 	.short	(.L_39 - .L_38)


	//   ....[0]....
.L_38:
        /*2b08*/ 	.word	0x000119d0


	//   ....[1]....
        /*2b0c*/ 	.word	0x00011a00


	//----- nvinfo : EIATTR_REQNTID
	.align		4
.L_39:
        /*2b10*/ 	.byte	0x04, 0x10
        /*2b12*/ 	.short	(.L_41 - .L_40)
.L_40:
        /*2b14*/ 	.word	0x00000080
        /*2b18*/ 	.word	0x00000001
        /*2b1c*/ 	.word	0x00000001


	//----- nvinfo : EIATTR_CBANK_PARAM_SIZE
	.align		4
.L_41:
        /*2b20*/ 	.byte	0x03, 0x19
        /*2b22*/ 	.short	0x0050


	//----- nvinfo : EIATTR_PARAM_CBANK
	.align		4
        /*2b24*/ 	.byte	0x04, 0x0a
        /*2b26*/ 	.short	(.L_43 - .L_42)
	.align		4
.L_42:
        /*2b28*/ 	.word	index@(.nv.constant0.matmul_kernel)
        /*2b2c*/ 	.short	0x0210
        /*2b2e*/ 	.short	0x0050


	//----- nvinfo : EIATTR_SW_WAR
	.align		4
.L_43:
        /*2b30*/ 	.byte	0x04, 0x36
        /*2b32*/ 	.short	(.L_45 - .L_44)
.L_44:
        /*2b34*/ 	.word	0x00000008
.L_45:


//--------------------- .nv.callgraph             --------------------------
	.section	.nv.callgraph,"",@"SHT_CUDA_CALLGRAPH"
	.align	4
	.sectionentsize	8
	.align		4
        /*0000*/ 	.word	0x00000000
	.align		4
        /*0004*/ 	.word	0xffffffff
	.align		4
        /*0008*/ 	.word	0x00000000
	.align		4
        /*000c*/ 	.word	0xfffffffe
	.align		4
        /*0010*/ 	.word	0x00000000
	.align		4
        /*0014*/ 	.word	0xfffffffd
	.align		4
        /*0018*/ 	.word	0x00000000
	.align		4
        /*001c*/ 	.word	0xfffffffc


//--------------------- .text.matmul_kernel       --------------------------
	.section	.text.matmul_kernel,"ax",@progbits
	.align	128
        .global         matmul_kernel
        .type           matmul_kernel,@function
        .size           matmul_kernel,(.L_x_3 - matmul_kernel)
        .other          matmul_kernel,@"STO_CUDA_ENTRY STV_DEFAULT"
matmul_kernel:
.text.matmul_kernel:
[----:B------:R-:W0:Y:S08]  /*0000*/  LDC R1, c[0x0][0x28] ;  /* 0x00000a00ff017b82 */ /* 0x000e300000000800 */
[----:B------:R-:W1:Y:S01]  /*0010*/  LDC.64 R8, c[0x0][0x228] ;  /* 0x00008a00ff087b82 */ /* 0x000e620000000a00 */
[----:B------:R-:W2:Y:S01]  /*0020*/  S2R R5, SR_CTAID.X ;  /* 0x0000000000057919 */ /* 0x000ea20000002500 */
[----:B------:R-:W-:Y:S01]  /*0030*/  UMOV UR4, 0x400 ;  /* 0x0000040000047882 */ /* 0x000fe20000000000 */
[----:B------:R-:W-:Y:S01]  /*0040*/  ULDC.64 UR6, c[0x0][0x208] ;  /* 0x0000820000067ab9 */ /* 0x000fe20000000a00 */
[----:B0-----:R-:W-:Y:S01]  /*0050*/  VIADD R1, R1, 0xfffff9a0 ;  /* 0xfffff9a001017836 */ /* 0x001fe20000000000 */
[----:B------:R-:W-:-:S02]  /*0060*/  CS2R R14, SRZ ;  /* 0x00000000000e7805 */ /* 0x000fc4000001ff00 */
[----:B------:R-:W-:Y:S02]  /*0070*/  CS2R R16, SRZ ;  /* 0x0000000000107805 */ /* 0x000fe4000001ff00 */
[----:B------:R-:W-:Y:S01]  /*0080*/  CS2R R18, SRZ ;  /* 0x0000000000127805 */ /* 0x000fe2000001ff00 */
[----:B------:R-:W0:Y:S01]  /*0090*/  LDC R36, c[0x0][0x230] ;  /* 0x00008c00ff247b82 */ /* 0x000e220000000800 */
[----:B------:R-:W-:Y:S02]  /*00a0*/  CS2R R20, SRZ ;  /* 0x0000000000147805 */ /* 0x000fe4000001ff00 */
[----:B------:R-:W-:Y:S02]  /*00b0*/  CS2R R22, SRZ ;  /* 0x0000000000167805 */ /* 0x000fe4000001ff00 */
[----:B------:R-:W-:Y:S02]  /*00c0*/  CS2R R32, SRZ ;  /* 0x0000000000207805 */ /* 0x000fe4000001ff00 */
[----:B------:R-:W-:-:S02]  /*00d0*/  CS2R R34, SRZ ;  /* 0x0000000000227805 */ /* 0x000fc4000001ff00 */
[----:B------:R-:W-:Y:S02]  /*00e0*/  CS2R R96, SRZ ;  /* 0x0000000000607805 */ /* 0x000fe4000001ff00 */
[----:B------:R-:W-:Y:S02]  /*00f0*/  CS2R R98, SRZ ;  /* 0x0000000000627805 */ /* 0x000fe4000001ff00 */
[----:B------:R-:W-:Y:S01]  /*0100*/  CS2R R100, SRZ ;  /* 0x0000000000647805 */ /* 0x000fe2000001ff00 */
[----:B------:R-:W3:Y:S01]  /*0110*/  S2UR UR5, SR_CgaCtaId ;  /* 0x00000000000579c3 */ /* 0x000ee20000008800 */
[----:B------:R-:W-:Y:S02]  /*0120*/  CS2R R102, SRZ ;  /* 0x0000000000667805 */ /* 0x000fe4000001ff00 */
[----:B------:R-:W-:Y:S02]  /*0130*/  CS2R R108, SRZ ;  /* 0x00000000006c7805 */ /* 0x000fe4000001ff00 */
[----:B------:R-:W-:-:S02]  /*0140*/  CS2R R110, SRZ ;  /* 0x00000000006e7805 */ /* 0x000fc4000001ff00 */
[----:B------:R-:W-:Y:S02]  /*0150*/  CS2R R104, SRZ ;  /* 0x0000000000687805 */ /* 0x000fe4000001ff00 */
[----:B------:R-:W-:Y:S02]  /*0160*/  CS2R R106, SRZ ;  /* 0x00000000006a7805 */ /* 0x000fe4000001ff00 */
[----:B------:R-:W-:Y:S02]  /*0170*/  CS2R R40, SRZ ;  /* 0x0000000000287805 */ /* 0x000fe4000001ff00 */
[----:B------:R-:W-:Y:S01]  /*0180*/  CS2R R42, SRZ ;  /* 0x00000000002a7805 */ /* 0x000fe2000001ff00 */
[----:B-1----:R-:W-:Y:S01]  /*0190*/  VIADD R0, R9, 0x3f ;  /* 0x0000003f09007836 */ /* 0x002fe20000000000 */
[----:B------:R-:W-:Y:S02]  /*01a0*/  CS2R R76, SRZ ;  /* 0x00000000004c7805 */ /* 0x000fe4000001ff00 */
[----:B------:R-:W-:-:S02]  /*01b0*/  CS2R R78, SRZ ;  /* 0x00000000004e7805 */ /* 0x000fc4000001ff00 */
[----:B------:R-:W-:Y:S02]  /*01c0*/  CS2R R44, SRZ ;  /* 0x00000000002c7805 */ /* 0x000fe4000001ff00 */
[----:B------:R-:W-:Y:S02]  /*01d0*/  CS2R R46, SRZ ;  /* 0x00000000002e7805 */ /* 0x000fe4000001ff00 */
[----:B------:R-:W-:Y:S02]  /*01e0*/  SHF.R.S32.HI R3, RZ, 0x1f, R0 ;  /* 0x0000001fff037819 */ /* 0x000fe40000011400 */
[----:B------:R-:W-:Y:S02]  /*01f0*/  CS2R R80, SRZ ;  /* 0x0000000000507805 */ /* 0x000fe4000001ff00 */
[----:B------:R-:W-:Y:S01]  /*0200*/  CS2R R82, SRZ ;  /* 0x0000000000527805 */ /* 0x000fe2000001ff00 */
[----:B0-----:R-:W-:Y:S01]  /*0210*/  VIADD R36, R36, 0x3f ;  /* 0x0000003f24247836 */ /* 0x001fe20000000000 */
[----:B------:R-:W-:-:S02]  /*0220*/  LEA.HI R3, R3, R0, RZ, 0x6 ;  /* 0x0000000003037211 */ /* 0x000fc400078f30ff */
[----:B------:R-:W-:Y:S02]  /*0230*/  CS2R R48, SRZ ;  /* 0x0000000000307805 */ /* 0x000fe4000001ff00 */
[----:B--2---:R-:W-:Y:S02]  /*0240*/  IABS R10, R5 ;  /* 0x00000005000a7213 */ /* 0x004fe40000000000 */
[----:B------:R-:W-:Y:S02]  /*0250*/  CS2R R50, SRZ ;  /* 0x0000000000327805 */ /* 0x000fe4000001ff00 */
[----:B------:R-:W-:Y:S02]  /*0260*/  SHF.R.S32.HI R3, RZ, 0x6, R3 ;  /* 0x00000006ff037819 */ /* 0x000fe40000011403 */
[----:B------:R-:W-:Y:S02]  /*0270*/  CS2R R84, SRZ ;  /* 0x0000000000547805 */ /* 0x000fe4000001ff00 */
[----:B------:R-:W-:Y:S01]  /*0280*/  CS2R R86, SRZ ;  /* 0x0000000000567805 */ /* 0x000fe2000001ff00 */
[----:B---3--:R-:W-:Y:S01]  /*0290*/  ULEA UR4, UR5, UR4, 0x18 ;  /* 0x0000000405047291 */ /* 0x008fe2000f8ec03f */
[----:B------:R-:W-:Y:S01]  /*02a0*/  CS2R R116, SRZ ;  /* 0x0000000000747805 */ /* 0x000fe2000001ff00 */
[----:B------:R-:W-:Y:S01]  /*02b0*/  IMAD.SHL.U32 R4, R3, 0x8, RZ ;  /* 0x0000000803047824 */ /* 0x000fe200078e00ff */
[----:B------:R-:W-:-:S04]  /*02c0*/  CS2R R118, SRZ ;  /* 0x0000000000767805 */ /* 0x000fc8000001ff00 */
[-C--:B------:R-:W-:Y:S02]  /*02d0*/  IABS R7, R4.reuse ;  /* 0x0000000400077213 */ /* 0x080fe40000000000 */
[----:B------:R-:W-:Y:S02]  /*02e0*/  IABS R12, R4 ;  /* 0x00000004000c7213 */ /* 0x000fe40000000000 */
[----:B------:R-:W0:Y:S08]  /*02f0*/  I2F.RP R0, R7 ;  /* 0x0000000700007306 */ /* 0x000e300000209400 */
[----:B0-----:R-:W0:Y:S02]  /*0300*/  MUFU.RCP R0, R0 ;  /* 0x0000000000007308 */ /* 0x001e240000001000 */
[----:B0-----:R-:W-:-:S02]  /*0310*/  VIADD R2, R0, 0xffffffe ;  /* 0x0ffffffe00027836 */ /* 0x001fc40000000000 */
[----:B------:R-:W-:-:S04]  /*0320*/  IMAD.MOV R0, RZ, RZ, -R12 ;  /* 0x000000ffff007224 */ /* 0x000fc800078e0a0c */
[----:B------:R0:W1:Y:S02]  /*0330*/  F2I.FTZ.U32.TRUNC.NTZ R3, R2 ;  /* 0x0000000200037305 */ /* 0x000064000021f000 */
[----:B0-----:R-:W-:Y:S02]  /*0340*/  IMAD.MOV.U32 R2, RZ, RZ, RZ ;  /* 0x000000ffff027224 */ /* 0x001fe400078e00ff */
[----:B-1----:R-:W-:-:S04]  /*0350*/  IMAD.MOV R6, RZ, RZ, -R3 ;  /* 0x000000ffff067224 */ /* 0x002fc800078e0a03 */
[----:B------:R-:W-:Y:S02]  /*0360*/  IMAD R11, R6, R7, RZ ;  /* 0x00000007060b7224 */ /* 0x000fe400078e02ff */
[----:B------:R-:W-:Y:S02]  /*0370*/  IMAD.MOV.U32 R6, RZ, RZ, R10 ;  /* 0x000000ffff067224 */ /* 0x000fe400078e000a */
[----:B------:R-:W-:-:S06]  /*0380*/  IMAD.HI.U32 R3, R3, R11, R2 ;  /* 0x0000000b03037227 */ /* 0x000fcc00078e0002 */
[----:B------:R-:W-:-:S04]  /*0390*/  IMAD.HI.U32 R3, R3, R6, RZ ;  /* 0x0000000603037227 */ /* 0x000fc800078e00ff */
[----:B------:R-:W-:-:S05]  /*03a0*/  IMAD R0, R3, R0, R6 ;  /* 0x0000000003007224 */ /* 0x000fca00078e0206 */
[----:B------:R-:W-:-:S13]  /*03b0*/  ISETP.GT.U32.AND P1, PT, R7, R0, PT ;  /* 0x000000000700720c */ /* 0x000fda0003f24070 */
[----:B------:R-:W-:Y:S02]  /*03c0*/  @!P1 IMAD.IADD R0, R0, 0x1, -R7 ;  /* 0x0000000100009824 */ /* 0x000fe400078e0a07 */
[----:B------:R-:W-:Y:S01]  /*03d0*/  @!P1 VIADD R3, R3, 0x1 ;  /* 0x0000000103039836 */ /* 0x000fe20000000000 */
[----:B------:R-:W-:Y:S02]  /*03e0*/  ISETP.NE.AND P1, PT, R4, RZ, PT ;  /* 0x000000ff0400720c */ /* 0x000fe40003f25270 */
[----:B------:R-:W-:Y:S02]  /*03f0*/  ISETP.GE.U32.AND P0, PT, R0, R7, PT ;  /* 0x000000070000720c */ /* 0x000fe40003f06070 */
[----:B------:R-:W-:-:S04]  /*0400*/  LOP3.LUT R0, R5, R4, RZ, 0x3c, !PT ;  /* 0x0000000405007212 */ /* 0x000fc800078e3cff */
[----:B------:R-:W-:Y:S01]  /*0410*/  ISETP.GE.AND P2, PT, R0, RZ, PT ;  /* 0x000000ff0000720c */ /* 0x000fe20003f46270 */
[----:B------:R-:W-:-:S06]  /*0420*/  VIADD R0, R8, 0xff ;  /* 0x000000ff08007836 */ /* 0x000fcc0000000000 */
[----:B------:R-:W-:-:S04]  /*0430*/  @P0 VIADD R3, R3, 0x1 ;  /* 0x0000000103030836 */ /* 0x000fc80000000000 */
[----:B------:R-:W-:Y:S01]  /*0440*/  IMAD.MOV.U32 R2, RZ, RZ, R3 ;  /* 0x000000ffff027224 */ /* 0x000fe200078e0003 */
[----:B------:R-:W-:-:S03]  /*0450*/  SHF.R.S32.HI R3, RZ, 0x1f, R0 ;  /* 0x0000001fff037819 */ /* 0x000fc60000011400 */
[----:B------:R-:W-:Y:S01]  /*0460*/  @!P2 IMAD.MOV R2, RZ, RZ, -R2 ;  /* 0x000000ffff02a224 */ /* 0x000fe200078e0a02 */
[----:B------:R-:W-:Y:S02]  /*0470*/  @!P1 LOP3.LUT R2, RZ, R4, RZ, 0x33, !PT ;  /* 0x00000004ff029212 */ /* 0x000fe400078e33ff */
[----:B------:R-:W-:-:S03]  /*0480*/  LEA.HI R3, R3, R0, RZ, 0x8 ;  /* 0x0000000003037211 */ /* 0x000fc600078f40ff */
[----:B------:R-:W-:Y:S02]  /*0490*/  IMAD.SHL.U32 R6, R2, 0x8, RZ ;  /* 0x0000000802067824 */ /* 0x000fe400078e00ff */
[----:B------:R-:W-:-:S03]  /*04a0*/  IMAD.MOV R2, RZ, RZ, -R2 ;  /* 0x000000ffff027224 */ /* 0x000fc600078e0a02 */
[----:B------:R-:W-:Y:S01]  /*04b0*/  LEA.HI.SX32 R3, R3, -R6, 0x18 ;  /* 0x8000000603037211 */ /* 0x000fe200078fc2ff */
[----:B------:R-:W-:-:S03]  /*04c0*/  IMAD R4, R4, R2, R5 ;  /* 0x0000000204047224 */ /* 0x000fc600078e0205 */
[----:B------:R-:W-:Y:S02]  /*04d0*/  VIMNMX R13, R3, 0x8, PT ;  /* 0x00000008030d7848 */ /* 0x000fe40003fe0100 */
[----:B------:R-:W-:Y:S02]  /*04e0*/  IABS R11, R4 ;  /* 0x00000004000b7213 */ /* 0x000fe40000000000 */
[----:B------:R-:W-:-:S04]  /*04f0*/  IABS R7, R13 ;  /* 0x0000000d00077213 */ /* 0x000fc80000000000 */
[----:B------:R-:W0:Y:S08]  /*0500*/  I2F.RP R0, R7 ;  /* 0x0000000700007306 */ /* 0x000e300000209400 */
[----:B0-----:R-:W0:Y:S02]  /*0510*/  MUFU.RCP R0, R0 ;  /* 0x0000000000007308 */ /* 0x001e240000001000 */
[----:B0-----:R-:W-:-:S06]  /*0520*/  VIADD R3, R0, 0xffffffe ;  /* 0x0ffffffe00037836 */ /* 0x001fcc0000000000 */
[----:B------:R-:W0:Y:S02]  /*0530*/  F2I.FTZ.U32.TRUNC.NTZ R3, R3 ;  /* 0x0000000300037305 */ /* 0x000e24000021f000 */
[----:B0-----:R-:W-:-:S04]  /*0540*/  IMAD.MOV R10, RZ, RZ, -R3 ;  /* 0x000000ffff0a7224 */ /* 0x001fc800078e0a03 */
[----:B------:R-:W-:Y:S01]  /*0550*/  IMAD.MOV.U32 R2, RZ, RZ, R10 ;  /* 0x000000ffff027224 */ /* 0x000fe200078e000a */
[----:B------:R-:W-:-:S03]  /*0560*/  IABS R10, R13 ;  /* 0x0000000d000a7213 */ /* 0x000fc60000000000 */
[----:B------:R-:W-:Y:S02]  /*0570*/  IMAD R5, R2, R7, RZ ;  /* 0x0000000702057224 */ /* 0x000fe400078e02ff */
[----:B------:R-:W-:Y:S02]  /*0580*/  IMAD.MOV.U32 R2, RZ, RZ, RZ ;  /* 0x000000ffff027224 */ /* 0x000fe400078e00ff */
[----:B------:R-:W-:Y:S02]  /*0590*/  IMAD.MOV R0, RZ, RZ, -R10 ;  /* 0x000000ffff007224 */ /* 0x000fe400078e0a0a */
[----:B------:R-:W-:Y:S01]  /*05a0*/  IMAD.HI.U32 R2, R3, R5, R2 ;  /* 0x0000000503027227 */ /* 0x000fe200078e0002 */
[----:B------:R-:W0:Y:S05]  /*05b0*/  S2R R10, SR_TID.X ;  /* 0x00000000000a7919 */ /* 0x000e2a0000002100 */
[----:B------:R-:W-:-:S04]  /*05c0*/  IMAD.HI.U32 R2, R2, R11, RZ ;  /* 0x0000000b02027227 */ /* 0x000fc800078e00ff */
[----:B------:R-:W-:-:S05]  /*05d0*/  IMAD R0, R2, R0, R11 ;  /* 0x0000000002007224 */ /* 0x000fca00078e020b */
[----:B------:R-:W-:-:S13]  /*05e0*/  ISETP.GT.U32.AND P1, PT, R7, R0, PT ;  /* 0x000000000700720c */ /* 0x000fda0003f24070 */
[----:B------:R-:W-:Y:S02]  /*05f0*/  @!P1 IMAD.IADD R0, R0, 0x1, -R7 ;  /* 0x0000000100009824 */ /* 0x000fe400078e0a07 */
[----:B------:R-:W-:Y:S01]  /*0600*/  @!P1 VIADD R2, R2, 0x1 ;  /* 0x0000000102029836 */ /* 0x000fe20000000000 */
[----:B------:R-:W-:Y:S02]  /*0610*/  ISETP.NE.AND P1, PT, R13, RZ, PT ;  /* 0x000000ff0d00720c */ /* 0x000fe40003f25270 */
[----:B------:R-:W-:Y:S02]  /*0620*/  ISETP.GE.U32.AND P0, PT, R0, R7, PT ;  /* 0x000000070000720c */ /* 0x000fe40003f06070 */
[----:B------:R-:W-:Y:S02]  /*0630*/  LOP3.LUT R0, R4, R13, RZ, 0x3c, !PT ;  /* 0x0000000d04007212 */ /* 0x000fe400078e3cff */
[----:B0-----:R-:W-:Y:S02]  /*0640*/  LOP3.LUT R3, R10, 0x7f, RZ, 0xc0, !PT ;  /* 0x0000007f0a037812 */ /* 0x001fe400078ec0ff */
[----:B------:R-:W-:-:S07]  /*0650*/  ISETP.GE.AND P2, PT, R0, RZ, PT ;  /* 0x000000ff0000720c */ /* 0x000fce0003f46270 */
[----:B------:R-:W-:Y:S01]  /*0660*/  @P0 VIADD R2, R2, 0x1 ;  /* 0x0000000102020836 */ /* 0x000fe20000000000 */
[----:B------:R-:W-:-:S05]  /*0670*/  ISETP.GE.AND P0, PT, R36, 0x40, PT ;  /* 0x000000402400780c */ /* 0x000fca0003f06270 */
[----:B------:R-:W-:Y:S01]  /*0680*/  @!P2 IMAD.MOV R2, RZ, RZ, -R2 ;  /* 0x000000ffff02a224 */ /* 0x000fe200078e0a02 */
[----:B------:R-:W-:-:S05]  /*0690*/  @!P1 LOP3.LUT R2, RZ, R13, RZ, 0x33, !PT ;  /* 0x0000000dff029212 */ /* 0x000fca00078e33ff */
[----:B------:R-:W-:Y:S02]  /*06a0*/  IMAD.MOV R0, RZ, RZ, -R2 ;  /* 0x000000ffff007224 */ /* 0x000fe400078e0a02 */
[----:B------:R-:W-:Y:S02]  /*06b0*/  IMAD.SHL.U32 R2, R2, 0x40, RZ ;  /* 0x0000004002027824 */ /* 0x000fe400078e00ff */
[----:B------:R-:W-:Y:S01]  /*06c0*/  IMAD R0, R13, R0, R4 ;  /* 0x000000000d007224 */ /* 0x000fe200078e0204 */
[----:B------:R-:W-:Y:S02]  /*06d0*/  CS2R R12, SRZ ;  /* 0x00000000000c7805 */ /* 0x000fe4000001ff00 */
[----:B------:R-:W-:Y:S01]  /*06e0*/  CS2R R4, SRZ ;  /* 0x0000000000047805 */ /* 0x000fe2000001ff00 */
[----:B------:R-:W-:Y:S01]  /*06f0*/  IMAD.IADD R0, R6, 0x1, R0 ;  /* 0x0000000106007824 */ /* 0x000fe200078e0200 */
[----:B------:R-:W-:-:S03]  /*0700*/  CS2R R6, SRZ ;  /* 0x0000000000067805 */ /* 0x000fc6000001ff00 */
[----:B------:R-:W-:-:S04]  /*0710*/  IMAD R0, R0, 0x100, R3 ;  /* 0x0000010000007824 */ /* 0x000fc800078e0203 */
[----:B------:R-:W-:Y:S01]  /*0720*/  VIADD R3, R0, 0x80 ;  /* 0x0000008000037836 */ /* 0x000fe20000000000 */
[----:B------:R-:W-:Y:S06]  /*0730*/  @!P0 BRA `(.L_x_0) ;  /* 0x000000dc00ec8947 */ /* 0x000fec0003800000 */
[----:B------:R-:W-:Y:S01]  /*0740*/  IABS R14, R8 ;  /* 0x00000008000e7213 */ /* 0x000fe20000000000 */
[----:B------:R-:W-:Y:S01]  /*0750*/  ULDC UR5, c[0x0][0x234] ;  /* 0x00008d0000057ab9 */ /* 0x000fe20000000800 */
[----:B------:R-:W-:Y:S01]  /*0760*/  IABS R6, R9 ;  /* 0x0000000900067213 */ /* 0x000fe20000000000 */
[----:B------:R-:W-:Y:S01]  /*0770*/  ULDC.64 UR8, c[0x0][0x210] ;  /* 0x0000840000087ab9 */ /* 0x000fe20000000a00 */
[----:B------:R-:W0:Y:S01]  /*0780*/  I2F.RP R7, R14 ;  /* 0x0000000e00077306 */ /* 0x000e220000209400 */
[----:B------:R-:W-:Y:S01]  /*0790*/  IABS R16, R3 ;  /* 0x0000000300107213 */ /* 0x000fe20000000000 */
[----:B------:R-:W-:Y:S01]  /*07a0*/  ULDC UR60, c[0x0][0x23c] ;  /* 0x00008f00003c7ab9 */ /* 0x000fe20000000800 */
[----:B------:R-:W-:Y:S01]  /*07b0*/  ISETP.GE.AND P6, PT, R0, RZ, PT ;  /* 0x000000ff0000720c */ /* 0x000fe20003fc6270 */
[----:B------:R-:W-:Y:S01]  /*07c0*/  ULDC.64 UR10, c[0x0][0x218] ;  /* 0x00008600000a7ab9 */ /* 0x000fe20000000a00 */
[----:B------:R-:W-:Y:S01]  /*07d0*/  LOP3.LUT R152, R10, 0x3f, RZ, 0xc0, !PT ;  /* 0x0000003f0a987812 */ /* 0x000fe200078ec0ff */
[----:B------:R-:W-:Y:S01]  /*07e0*/  USHF.R.U32.HI UR20, URZ, 0x4, UR4 ;  /* 0x000000043f147899 */ /* 0x000fe20008011604 */
[----:B------:R-:W-:Y:S01]  /*07f0*/  CS2R R120, SRZ ;  /* 0x0000000000787805 */ /* 0x000fe2000001ff00 */
[----:B------:R-:W1:Y:S01]  /*0800*/  I2F.RP R11, R6 ;  /* 0x00000006000b7306 */ /* 0x000e620000209400 */
[----:B------:R-:W-:Y:S01]  /*0810*/  CS2R R122, SRZ ;  /* 0x00000000007a7805 */ /* 0x000fe2000001ff00 */
[----:B------:R-:W-:Y:S01]  /*0820*/  USGXT.U32 UR20, UR20, 0xe ;  /* 0x0000000e1414789a */ /* 0x000fe20008000000 */
[----:B------:R-:W-:-:S02]  /*0830*/  CS2R R124, SRZ ;  /* 0x00000000007c7805 */ /* 0x000fc4000001ff00 */
[----:B------:R-:W-:Y:S02]  /*0840*/  CS2R R126, SRZ ;  /* 0x00000000007e7805 */ /* 0x000fe4000001ff00 */
[----:B------:R-:W-:Y:S02]  /*0850*/  CS2R R128, SRZ ;  /* 0x0000000000807805 */ /* 0x000fe4000001ff00 */
[----:B------:R-:W-:Y:S02]  /*0860*/  CS2R R130, SRZ ;  /* 0x0000000000827805 */ /* 0x000fe4000001ff00 */
[----:B------:R-:W-:Y:S01]  /*0870*/  CS2R R132, SRZ ;  /* 0x0000000000847805 */ /* 0x000fe2000001ff00 */
[----:B0-----:R-:W0:Y:S01]  /*0880*/  MUFU.RCP R7, R7 ;  /* 0x0000000700077308 */ /* 0x001e220000001000 */
[----:B------:R-:W-:Y:S02]  /*0890*/  CS2R R134, SRZ ;  /* 0x0000000000867805 */ /* 0x000fe4000001ff00 */
[----:B------:R-:W-:-:S02]  /*08a0*/  CS2R R136, SRZ ;  /* 0x0000000000887805 */ /* 0x000fc4000001ff00 */
[----:B------:R-:W-:Y:S02]  /*08b0*/  CS2R R138, SRZ ;  /* 0x00000000008a7805 */ /* 0x000fe4000001ff00 */
[----:B------:R-:W-:Y:S02]  /*08c0*/  CS2R R140, SRZ ;  /* 0x00000000008c7805 */ /* 0x000fe4000001ff00 */
[----:B------:R-:W-:Y:S02]  /*08d0*/  CS2R R142, SRZ ;  /* 0x00000000008e7805 */ /* 0x000fe4000001ff00 */
[----:B------:R-:W-:Y:S02]  /*08e0*/  CS2R R144, SRZ ;  /* 0x0000000000907805 */ /* 0x000fe4000001ff00 */
[----:B------:R-:W-:Y:S01]  /*08f0*/  CS2R R146, SRZ ;  /* 0x0000000000927805 */ /* 0x000fe2000001ff00 */
[----:B-1----:R-:W1:Y:S01]  /*0900*/  MUFU.RCP R11, R11 ;  /* 0x0000000b000b7308 */ /* 0x002e620000001000 */
[----:B------:R-:W-:-:S02]  /*0910*/  CS2R R148, SRZ ;  /* 0x0000000000947805 */ /* 0x000fc4000001ff00 */
[----:B------:R-:W-:Y:S02]  /*0920*/  CS2R R150, SRZ ;  /* 0x0000000000967805 */ /* 0x000fe4000001ff00 */
[----:B------:R-:W-:Y:S02]  /*0930*/  CS2R R88, SRZ ;  /* 0x0000000000587805 */ /* 0x000fe4000001ff00 */
[----:B------:R-:W-:Y:S02]  /*0940*/  CS2R R90, SRZ ;  /* 0x00000000005a7805 */ /* 0x000fe4000001ff00 */
[----:B------:R-:W-:Y:S02]  /*0950*/  CS2R R92, SRZ ;  /* 0x00000000005c7805 */ /* 0x000fe4000001ff00 */
[----:B------:R-:W-:Y:S02]  /*0960*/  CS2R R94, SRZ ;  /* 0x00000000005e7805 */ /* 0x000fe4000001ff00 */
[----:B------:R-:W-:-:S02]  /*0970*/  CS2R R96, SRZ ;  /* 0x0000000000607805 */ /* 0x000fc4000001ff00 */
[----:B------:R-:W-:Y:S01]  /*0980*/  CS2R R98, SRZ ;  /* 0x0000000000627805 */ /* 0x000fe2000001ff00 */
[----:B0-----:R-:W-:Y:S01]  /*0990*/  VIADD R4, R7, 0xffffffe ;  /* 0x0ffffffe07047836 */ /* 0x001fe20000000000 */
[----:B------:R-:W-:Y:S02]  /*09a0*/  SHF.R.S32.HI R7, RZ, 0x1f, R36 ;  /* 0x0000001fff077819 */ /* 0x000fe40000011424 */
[----:B------:R-:W-:Y:S02]  /*09b0*/  CS2R R100, SRZ ;  /* 0x0000000000647805 */ /* 0x000fe4000001ff00 */
[----:B------:R-:W-:Y:S01]  /*09c0*/  CS2R R102, SRZ ;  /* 0x0000000000667805 */ /* 0x000fe2000001ff00 */
[----:B------:R0:W2:Y:S01]  /*09d0*/  F2I.FTZ.U32.TRUNC.NTZ R5, R4 ;  /* 0x0000000400057305 */ /* 0x0000a2000021f000 */
[----:B------:R-:W-:Y:S02]  /*09e0*/  LEA.HI R36, R7, R36, RZ, 0x6 ;  /* 0x0000002407247211 */ /* 0x000fe400078f30ff */
[----:B------:R-:W-:-:S02]  /*09f0*/  CS2R R104, SRZ ;  /* 0x0000000000687805 */ /* 0x000fc4000001ff00 */
[----:B------:R-:W-:Y:S01]  /*0a00*/  CS2R R106, SRZ ;  /* 0x00000000006a7805 */ /* 0x000fe2000001ff00 */
[----:B-1----:R-:W-:Y:S01]  /*0a10*/  VIADD R12, R11, 0xffffffe ;  /* 0x0ffffffe0b0c7836 */ /* 0x002fe20000000000 */
[----:B------:R-:W-:Y:S02]  /*0a20*/  IABS R11, R0 ;  /* 0x00000000000b7213 */ /* 0x000fe40000000000 */
[----:B------:R-:W-:Y:S02]  /*0a30*/  CS2R R108, SRZ ;  /* 0x00000000006c7805 */ /* 0x000fe4000001ff00 */
[----:B------:R-:W-:Y:S01]  /*0a40*/  CS2R R110, SRZ ;  /* 0x00000000006e7805 */ /* 0x000fe2000001ff00 */
[----:B------:R1:W3:Y:S01]  /*0a50*/  F2I.FTZ.U32.TRUNC.NTZ R13, R12 ;  /* 0x0000000c000d7305 */ /* 0x0002e2000021f000 */
[----:B0-----:R-:W-:Y:S01]  /*0a60*/  IMAD.MOV.U32 R4, RZ, RZ, RZ ;  /* 0x000000ffff047224 */ /* 0x001fe200078e00ff */
[----:B------:R-:W-:Y:S02]  /*0a70*/  CS2R R112, SRZ ;  /* 0x0000000000707805 */ /* 0x000fe4000001ff00 */
[----:B------:R-:W-:-:S02]  /*0a80*/  CS2R R114, SRZ ;  /* 0x0000000000727805 */ /* 0x000fc4000001ff00 */
[----:B------:R-:W-:Y:S02]  /*0a90*/  CS2R R116, SRZ ;  /* 0x0000000000747805 */ /* 0x000fe4000001ff00 */
[----:B------:R-:W-:Y:S02]  /*0aa0*/  CS2R R118, SRZ ;  /* 0x0000000000767805 */ /* 0x000fe4000001ff00 */
[----:B------:R-:W-:Y:S01]  /*0ab0*/  CS2R R78, SRZ ;  /* 0x00000000004e7805 */ /* 0x000fe2000001ff00 */
[----:B--2---:R-:W-:Y:S01]  /*0ac0*/  IMAD.MOV R15, RZ, RZ, -R5 ;  /* 0x000000ffff0f7224 */ /* 0x004fe200078e0a05 */
[----:B------:R-:W-:Y:S02]  /*0ad0*/  CS2R R80, SRZ ;  /* 0x0000000000507805 */ /* 0x000fe4000001ff00 */
[----:B-1----:R-:W-:Y:S02]  /*0ae0*/  SHF.R.U32.HI R12, RZ, 0x6, R10 ;  /* 0x00000006ff0c7819 */ /* 0x002fe4000001160a */
[----:B------:R-:W-:Y:S01]  /*0af0*/  CS2R R82, SRZ ;  /* 0x0000000000527805 */ /* 0x000fe2000001ff00 */
[----:B------:R-:W-:Y:S01]  /*0b00*/  IMAD R15, R15, R14, RZ ;  /* 0x0000000e0f0f7224 */ /* 0x000fe200078e02ff */
[----:B------:R-:W-:-:S02]  /*0b10*/  CS2R R84, SRZ ;  /* 0x0000000000547805 */ /* 0x000fc4000001ff00 */
[----:B------:R-:W-:Y:S01]  /*0b20*/  SGXT.U32 R7, R12, 0x1 ;  /* 0x000000010c07781a */ /* 0x000fe20000000000 */
[----:B------:R-:W-:Y:S01]  /*0b30*/  IMAD.MOV.U32 R12, RZ, RZ, RZ ;  /* 0x000000ffff0c7224 */ /* 0x000fe200078e00ff */
[----:B------:R-:W-:Y:S01]  /*0b40*/  CS2R R86, SRZ ;  /* 0x0000000000567805 */ /* 0x000fe2000001ff00 */
[----:B------:R-:W-:Y:S01]  /*0b50*/  IMAD.HI.U32 R5, R5, R15, R4 ;  /* 0x0000000f05057227 */ /* 0x000fe200078e0004 */
[----:B------:R-:W-:Y:S01]  /*0b60*/  LOP3.LUT R22, R2, R7, RZ, 0xfc, !PT ;  /* 0x0000000702167212 */ /* 0x000fe200078efcff */
[----:B------:R-:W-:Y:S02]  /*0b70*/  UMOV UR23, 0x40000040 ;  /* 0x4000004000177882 */ /* 0x000fe40000000000 */
[----:B------:R-:W-:Y:S01]  /*0b80*/  IMAD.MOV.U32 R15, RZ, RZ, R16 ;  /* 0x000000ffff0f7224 */ /* 0x000fe200078e0010 */
[C---:B------:R-:W-:Y:S01]  /*0b90*/  LOP3.LUT R7, R22.reuse, 0x3e, RZ, 0xfc, !PT ;  /* 0x0000003e16077812 */ /* 0x040fe200078efcff */
[----:B------:R-:W-:Y:S01]  /*0ba0*/  IMAD.HI.U32 R4, R5, R11, RZ ;  /* 0x0000000b05047227 */ /* 0x000fe200078e00ff */
[----:B------:R-:W-:-:S02]  /*0bb0*/  LOP3.LUT R21, R22, 0x38, RZ, 0xfc, !PT ;  /* 0x0000003816157812 */ /* 0x000fc400078efcff */
[----:B------:R-:W-:Y:S01]  /*0bc0*/  ISETP.GE.AND P1, PT, R7, RZ, PT ;  /* 0x000000ff0700720c */ /* 0x000fe20003f26270 */
[----:B------:R-:W-:Y:S01]  /*0bd0*/  IMAD.HI.U32 R5, R5, R15, RZ ;  /* 0x0000000f05057227 */ /* 0x000fe200078e00ff */
[----:B------:R-:W-:Y:S02]  /*0be0*/  IABS R20, R21 ;  /* 0x0000001500147213 */ /* 0x000fe40000000000 */
[C---:B------:R-:W-:Y:S01]  /*0bf0*/  LOP3.LUT R24, R22.reuse, 0x34, RZ, 0xfc, !PT ;  /* 0x0000003416187812 */ /* 0x040fe200078efcff */
[----:B------:R-:W-:Y:S01]  /*0c00*/  IMAD.MOV R4, RZ, RZ, -R4 ;  /* 0x000000ffff047224 */ /* 0x000fe200078e0a04 */
[----:B------:R-:W-:Y:S01]  /*0c10*/  LOP3.LUT R26, R22, 0x2a, RZ, 0xfc, !PT ;  /* 0x0000002a161a7812 */ /* 0x000fe200078efcff */
[----:B------:R-:W-:Y:S01]  /*0c20*/  IMAD.MOV R5, RZ, RZ, -R5 ;  /* 0x000000ffff057224 */ /* 0x000fe200078e0a05 */
[----:B------:R-:W-:Y:S01]  /*0c30*/  IABS R23, R24 ;  /* 0x0000001800177213 */ /* 0x000fe20000000000 */
[----:B------:R-:W-:Y:S01]  /*0c40*/  IMAD R4, R14, R4, R11 ;  /* 0x000000040e047224 */ /* 0x000fe200078e020b */
[----:B------:R-:W-:Y:S01]  /*0c50*/  LOP3.LUT R11, R22, 0x3c, RZ, 0xfc, !PT ;  /* 0x0000003c160b7812 */ /* 0x000fe200078efcff */
[C---:B------:R-:W-:Y:S01]  /*0c60*/  IMAD R5, R14.reuse, R5, R15 ;  /* 0x000000050e057224 */ /* 0x040fe200078e020f */
[----:B------:R-:W-:Y:S01]  /*0c70*/  IABS R15, R7 ;  /* 0x00000007000f7213 */ /* 0x000fe20000000000 */
[----:B---3--:R-:W-:Y:S01]  /*0c80*/  IMAD.MOV R17, RZ, RZ, -R13 ;  /* 0x000000ffff117224 */ /* 0x008fe200078e0a0d */
[----:B------:R-:W-:-:S02]  /*0c90*/  ISETP.GT.U32.AND P3, PT, R14, R4, PT ;  /* 0x000000040e00720c */ /* 0x000fc40003f64070 */
[----:B------:R-:W-:Y:S01]  /*0ca0*/  ISETP.GT.U32.AND P4, PT, R14, R5, PT ;  /* 0x000000050e00720c */ /* 0x000fe20003f84070 */
[----:B------:R-:W-:Y:S01]  /*0cb0*/  IMAD R17, R17, R6, RZ ;  /* 0x0000000611117224 */ /* 0x000fe200078e02ff */
[----:B------:R-:W-:Y:S02]  /*0cc0*/  ISETP.GE.AND P0, PT, R11, RZ, PT ;  /* 0x000000ff0b00720c */ /* 0x000fe40003f06270 */
[----:B------:R-:W-:Y:S01]  /*0cd0*/  IABS R33, R26 ;  /* 0x0000001a00217213 */ /* 0x000fe20000000000 */
[----:B------:R-:W-:Y:S01]  /*0ce0*/  IMAD.HI.U32 R13, R13, R17, R12 ;  /* 0x000000110d0d7227 */ /* 0x000fe200078e000c */
[----:B------:R-:W-:Y:S02]  /*0cf0*/  IABS R17, R11 ;  /* 0x0000000b00117213 */ /* 0x000fe40000000000 */
[C---:B------:R-:W-:Y:S02]  /*0d00*/  LOP3.LUT R12, R22.reuse, 0x3a, RZ, 0xfc, !PT ;  /* 0x0000003a160c7812 */ /* 0x040fe400078efcff */
[----:B------:R-:W-:Y:S01]  /*0d10*/  LOP3.LUT R28, R22, 0xa, RZ, 0xfc, !PT ;  /* 0x0000000a161c7812 */ /* 0x000fe200078efcff */
[----:B------:R-:W-:Y:S01]  /*0d20*/  @!P3 IMAD.IADD R4, R4, 0x1, -R14 ;  /* 0x000000010404b824 */ /* 0x000fe200078e0a0e */
[----:B------:R-:W-:Y:S01]  /*0d30*/  IABS R19, R12 ;  /* 0x0000000c00137213 */ /* 0x000fe20000000000 */
[----:B------:R-:W-:Y:S01]  /*0d40*/  IMAD.HI.U32 R7, R13, R15, RZ ;  /* 0x0000000f0d077227 */ /* 0x000fe200078e00ff */
[----:B------:R-:W-:-:S02]  /*0d50*/  ISETP.GE.AND P2, PT, R12, RZ, PT ;  /* 0x000000ff0c00720c */ /* 0x000fc40003f46270 */
[----:B------:R-:W-:Y:S01]  /*0d60*/  IABS R67, R28 ;  /* 0x0000001c00437213 */ /* 0x000fe20000000000 */
[----:B------:R-:W-:Y:S01]  /*0d70*/  @!P4 IMAD.IADD R5, R5, 0x1, -R14 ;  /* 0x000000010505c824 */ /* 0x000fe200078e0a0e */
[----:B------:R-:W-:Y:S01]  /*0d80*/  ISETP.GT.U32.AND P4, PT, R14, R4, PT ;  /* 0x000000040e00720c */ /* 0x000fe20003f84070 */
[C---:B------:R-:W-:Y:S01]  /*0d90*/  IMAD.HI.U32 R11, R13.reuse, R17, RZ ;  /* 0x000000110d0b7227 */ /* 0x040fe200078e00ff */
[----:B------:R-:W-:Y:S02]  /*0da0*/  LOP3.LUT R30, R22, 0x8, RZ, 0xfc, !PT ;  /* 0x00000008161e7812 */ /* 0x000fe400078efcff */
[----:B------:R-:W-:Y:S01]  /*0db0*/  ISETP.GT.U32.AND P5, PT, R14, R5, PT ;  /* 0x000000050e00720c */ /* 0x000fe20003fa4070 */
[----:B------:R-:W-:Y:S01]  /*0dc0*/  IMAD.MOV R16, RZ, RZ, -R7 ;  /* 0x000000ffff107224 */ /* 0x000fe200078e0a07 */
[----:B------:R-:W-:Y:S01]  /*0dd0*/  IABS R69, R30 ;  /* 0x0000001e00457213 */ /* 0x000fe20000000000 */
[----:B------:R-:W-:Y:S01]  /*0de0*/  IMAD.MOV R18, RZ, RZ, -R11 ;  /* 0x000000ffff127224 */ /* 0x000fe200078e0a0b */
[----:B------:R-:W-:Y:S01]  /*0df0*/  LOP3.LUT R32, R22, 0x6, RZ, 0xfc, !PT ;  /* 0x0000000616207812 */ /* 0x000fe200078efcff */
[----:B------:R-:W-:Y:S01]  /*0e00*/  IMAD.HI.U32 R12, R13, R19, RZ ;  /* 0x000000130d0c7227 */ /* 0x000fe200078e00ff */
[----:B------:R-:W-:-:S02]  /*0e10*/  IABS R75, R22 ;  /* 0x00000016004b7213 */ /* 0x000fc40000000000 */
[----:B------:R-:W-:Y:S01]  /*0e20*/  IABS R71, R32 ;  /* 0x0000002000477213 */ /* 0x000fe20000000000 */
[----:B------:R-:W-:Y:S01]  /*0e30*/  IMAD R11, R6, R16, R15 ;  /* 0x00000010060b7224 */ /* 0x000fe200078e020f */
[C---:B------:R-:W-:Y:S01]  /*0e40*/  LOP3.LUT R34, R22.reuse, 0x4, RZ, 0xfc, !PT ;  /* 0x0000000416227812 */ /* 0x040fe200078efcff */
[----:B------:R-:W-:Y:S01]  /*0e50*/  IMAD.MOV R12, RZ, RZ, -R12 ;  /* 0x000000ffff0c7224 */ /* 0x000fe200078e0a0c */
[----:B------:R-:W-:Y:S01]  /*0e60*/  LOP3.LUT R38, R22, 0x2, RZ, 0xfc, !PT ;  /* 0x0000000216267812 */ /* 0x000fe200078efcff */
[C---:B------:R-:W-:Y:S01]  /*0e70*/  IMAD R15, R6.reuse, R18, R17 ;  /* 0x00000012060f7224 */ /* 0x040fe200078e0211 */
[C---:B------:R-:W-:Y:S01]  /*0e80*/  ISETP.GT.U32.AND P3, PT, R6.reuse, R11, PT ;  /* 0x0000000b0600720c */ /* 0x040fe20003f64070 */
[----:B------:R-:W-:Y:S01]  /*0e90*/  IMAD R17, R6, R12, R19 ;  /* 0x0000000c06117224 */ /* 0x000fe200078e0213 */
[----:B------:R-:W-:Y:S01]  /*0ea0*/  IABS R73, R34 ;  /* 0x0000002200497213 */ /* 0x000fe20000000000 */
[----:B------:R-:W-:Y:S01]  /*0eb0*/  @!P4 IMAD.IADD R4, R4, 0x1, -R14 ;  /* 0x000000010404c824 */ /* 0x000fe200078e0a0e */
[----:B------:R-:W-:Y:S01]  /*0ec0*/  ISETP.GE.AND P4, PT, R3, RZ, PT ;  /* 0x000000ff0300720c */ /* 0x000fe20003f86270 */
[----:B------:R-:W-:-:S04]  /*0ed0*/  IMAD.HI.U32 R7, R13, R20, RZ ;  /* 0x000000140d077227 */ /* 0x000fc800078e00ff */
[----:B------:R-:W-:Y:S01]  /*0ee0*/  @!P6 IMAD.MOV R4, RZ, RZ, -R4 ;  /* 0x000000ffff04e224 */ /* 0x000fe200078e0a04 */
[C---:B------:R-:W-:Y:S01]  /*0ef0*/  ISETP.GT.U32.AND P6, PT, R6.reuse, R17, PT ;  /* 0x000000110600720c */ /* 0x040fe20003fc4070 */
[----:B------:R-:W-:Y:S02]  /*0f00*/  IMAD.MOV R7, RZ, RZ, -R7 ;  /* 0x000000ffff077224 */ /* 0x000fe400078e0a07 */
[----:B------:R-:W-:Y:S01]  /*0f10*/  @!P5 IMAD.IADD R5, R5, 0x1, -R14 ;  /* 0x000000010505d824 */ /* 0x000fe200078e0a0e */
[C---:B------:R-:W-:Y:S01]  /*0f20*/  ISETP.GT.U32.AND P5, PT, R6.reuse, R15, PT ;  /* 0x0000000f0600720c */ /* 0x040fe20003fa4070 */
[----:B------:R-:W-:Y:S01]  /*0f30*/  IMAD R19, R6, R7, R20 ;  /* 0x0000000706137224 */ /* 0x000fe200078e0214 */
[----:B------:R-:W-:Y:S01]  /*0f40*/  LOP3.LUT R20, R22, 0x36, RZ, 0xfc, !PT ;  /* 0x0000003616147812 */ /* 0x000fe200078efcff */
[----:B------:R-:W-:Y:S02]  /*0f50*/  @!P3 IMAD.IADD R11, R11, 0x1, -R6 ;  /* 0x000000010b0bb824 */ /* 0x000fe400078e0a06 */
[----:B------:R-:W-:Y:S01]  /*0f60*/  IMAD.MOV.U32 R12, RZ, RZ, R5 ;  /* 0x000000ffff0c7224 */ /* 0x000fe200078e0005 */
[----:B------:R-:W-:Y:S01]  /*0f70*/  IABS R18, R20 ;  /* 0x0000001400127213 */ /* 0x000fe20000000000 */
[----:B------:R-:W-:Y:S01]  /*0f80*/  IMAD.HI.U32 R16, R13, R23, RZ ;  /* 0x000000170d107227 */ /* 0x000fe200078e00ff */
[----:B------:R-:W-:-:S02]  /*0f90*/  ISETP.GT.U32.AND P3, PT, R6, R11, PT ;  /* 0x0000000b0600720c */ /* 0x000fc40003f64070 */
[----:B------:R-:W-:Y:S01]  /*0fa0*/  LOP3.LUT R5, RZ, R8, RZ, 0x33, !PT ;  /* 0x00000008ff057212 */ /* 0x000fe200078e33ff */
[----:B------:R-:W-:Y:S01]  /*0fb0*/  @!P4 IMAD.MOV R12, RZ, RZ, -R12 ;  /* 0x000000ffff0cc224 */ /* 0x000fe200078e0a0c */
[----:B------:R-:W-:Y:S01]  /*0fc0*/  ISETP.NE.AND P4, PT, R8, RZ, PT ;  /* 0x000000ff0800720c */ /* 0x000fe20003f85270 */
[--C-:B------:R-:W-:Y:S02]  /*0fd0*/  @!P6 IMAD.IADD R17, R17, 0x1, -R6.reuse ;  /* 0x000000011111e824 */ /* 0x100fe400078e0a06 */
[----:B------:R-:W-:Y:S01]  /*0fe0*/  IMAD.HI.U32 R14, R13, R18, RZ ;  /* 0x000000120d0e7227 */ /* 0x000fe200078e00ff */
[C---:B------:R-:W-:Y:S02]  /*0ff0*/  SEL R7, R5.reuse, R4, !P4 ;  /* 0x0000000405077207 */ /* 0x040fe40006000000 */
[----:B------:R-:W-:Y:S01]  /*1000*/  SEL R8, R5, R12, !P4 ;  /* 0x0000000c05087207 */ /* 0x000fe20006000000 */
[----:B------:R-:W-:Y:S01]  /*1010*/  @!P5 IMAD.IADD R15, R15, 0x1, -R6 ;  /* 0x000000010f0fd824 */ /* 0x000fe200078e0a06 */
[C---:B------:R-:W-:Y:S01]  /*1020*/  ISETP.GT.U32.AND P5, PT, R6.reuse, R17, PT ;  /* 0x000000110600720c */ /* 0x040fe20003fa4070 */
[----:B------:R-:W-:Y:S01]  /*1030*/  IMAD.MOV R5, RZ, RZ, -R14 ;  /* 0x000000ffff057224 */ /* 0x000fe200078e0a0e */
[----:B------:R-:W-:Y:S01]  /*1040*/  ISETP.GE.AND P4, PT, R21, RZ, PT ;  /* 0x000000ff1500720c */ /* 0x000fe20003f86270 */
[----:B------:R-:W-:Y:S01]  /*1050*/  IMAD.MOV R16, RZ, RZ, -R16 ;  /* 0x000000ffff107224 */ /* 0x000fe200078e0a10 */
[C---:B------:R-:W-:Y:S01]  /*1060*/  ISETP.GT.U32.AND P6, PT, R6.reuse, R15, PT ;  /* 0x0000000f0600720c */ /* 0x040fe20003fc4070 */
[----:B------:R-:W-:Y:S01]  /*1070*/  @!P3 IMAD.IADD R11, R11, 0x1, -R6 ;  /* 0x000000010b0bb824 */ /* 0x000fe200078e0a06 */
[C---:B------:R-:W-:Y:S01]  /*1080*/  ISETP.GT.U32.AND P3, PT, R6.reuse, R19, PT ;  /* 0x000000130600720c */ /* 0x040fe20003f64070 */
[----:B------:R-:W-:Y:S01]  /*1090*/  IMAD R5, R6, R5, R18 ;  /* 0x0000000506057224 */ /* 0x000fe200078e0212 */
[----:B------:R-:W-:Y:S01]  /*10a0*/  LOP3.LUT R18, R22, 0x30, RZ, 0xfc, !PT ;  /* 0x0000003016127812 */ /* 0x000fe200078efcff */
[----:B------:R-:W-:Y:S01]  /*10b0*/  IMAD R23, R6, R16, R23 ;  /* 0x0000001006177224 */ /* 0x000fe200078e0217 */
[----:B------:R-:W-:Y:S01]  /*10c0*/  LOP3.LUT R16, R22, 0x32, RZ, 0xfc, !PT ;  /* 0x0000003216107812 */ /* 0x000fe200078efcff */
[----:B------:R-:W-:Y:S01]  /*10d0*/  @!P1 IMAD.MOV R11, RZ, RZ, -R11 ;  /* 0x000000ffff0b9224 */ /* 0x000fe200078e0a0b */
[C---:B------:R-:W-:Y:S01]  /*10e0*/  ISETP.GT.U32.AND P1, PT, R6.reuse, R5, PT ;  /* 0x000000050600720c */ /* 0x040fe20003f24070 */
[--C-:B------:R-:W-:Y:S01]  /*10f0*/  @!P5 IMAD.IADD R17, R17, 0x1, -R6.reuse ;  /* 0x000000011111d824 */ /* 0x100fe200078e0a06 */
[----:B------:R-:W-:Y:S01]  /*1100*/  ISETP.GT.U32.AND P5, PT, R6, R23, PT ;  /* 0x000000170600720c */ /* 0x000fe20003fa4070 */
[----:B------:R-:W-:Y:S01]  /*1110*/  IMAD R7, R7, UR5, RZ ;  /* 0x0000000507077c24 */ /* 0x000fe2000f8e02ff */
[----:B------:R-:W-:Y:S01]  /*1120*/  IABS R25, R16 ;  /* 0x0000001000197213 */ /* 0x000fe20000000000 */
[--C-:B------:R-:W-:Y:S01]  /*1130*/  @!P6 IMAD.IADD R15, R15, 0x1, -R6.reuse ;  /* 0x000000010f0fe824 */ /* 0x100fe200078e0a06 */
[----:B------:R-:W-:Y:S01]  /*1140*/  IABS R27, R18 ;  /* 0x00000012001b7213 */ /* 0x000fe20000000000 */
[----:B------:R-:W-:Y:S01]  /*1150*/  @!P3 IMAD.IADD R19, R19, 0x1, -R6 ;  /* 0x000000011313b824 */ /* 0x000fe200078e0a06 */
[----:B------:R-:W-:Y:S01]  /*1160*/  ISETP.GE.AND P6, PT, R20, RZ, PT ;  /* 0x000000ff1400720c */ /* 0x000fe20003fc6270 */
[----:B------:R-:W-:Y:S01]  /*1170*/  IMAD.HI.U32 R4, R13, R25, RZ ;  /* 0x000000190d047227 */ /* 0x000fe200078e00ff */
[----:B------:R-:W-:-:S02]  /*1180*/  LOP3.LUT R20, R22, 0x2e, RZ, 0xfc, !PT ;  /* 0x0000002e16147812 */ /* 0x000fc400078efcff */
[----:B------:R-:W-:Y:S01]  /*1190*/  ISETP.GE.AND P3, PT, R24, RZ, PT ;  /* 0x000000ff1800720c */ /* 0x000fe20003f66270 */
[--C-:B------:R-:W-:Y:S01]  /*11a0*/  @!P1 IMAD.IADD R5, R5, 0x1, -R6.reuse ;  /* 0x0000000105059824 */ /* 0x100fe200078e0a06 */
[C---:B------:R-:W-:Y:S01]  /*11b0*/  ISETP.GT.U32.AND P1, PT, R6.reuse, R19, PT ;  /* 0x000000130600720c */ /* 0x040fe20003f24070 */
[----:B------:R-:W-:Y:S01]  /*11c0*/  @!P5 IMAD.IADD R23, R23, 0x1, -R6 ;  /* 0x000000011717d824 */ /* 0x000fe200078e0a06 */
[----:B------:R-:W-:Y:S01]  /*11d0*/  IABS R29, R20 ;  /* 0x00000014001d7213 */ /* 0x000fe20000000000 */
[----:B------:R-:W-:Y:S01]  /*11e0*/  IMAD.MOV R12, RZ, RZ, -R4 ;  /* 0x000000ffff0c7224 */ /* 0x000fe200078e0a04 */
[----:B------:R-:W-:Y:S01]  /*11f0*/  ISETP.GT.U32.AND P5, PT, R6, R5, PT ;  /* 0x000000050600720c */ /* 0x000fe20003fa4070 */
[----:B------:R-:W-:Y:S01]  /*1200*/  IMAD.HI.U32 R4, R13, R27, RZ ;  /* 0x0000001b0d047227 */ /* 0x000fe200078e00ff */
[----:B------:R-:W-:-:S03]  /*1210*/  LOP3.LUT R24, R22, 0x2c, RZ, 0xfc, !PT ;  /* 0x0000002c16187812 */ /* 0x000fc600078efcff */
[----:B------:R-:W-:Y:S01]  /*1220*/  IMAD.MOV R4, RZ, RZ, -R4 ;  /* 0x000000ffff047224 */ /* 0x000fe200078e0a04 */
[----:B------:R-:W-:Y:S01]  /*1230*/  IABS R14, R24 ;  /* 0x00000018000e7213 */ /* 0x000fe20000000000 */
[C---:B------:R-:W-:Y:S02]  /*1240*/  IMAD R25, R6.reuse, R12, R25 ;  /* 0x0000000c06197224 */ /* 0x040fe400078e0219 */
[----:B------:R-:W-:Y:S02]  /*1250*/  IMAD R27, R6, R4, R27 ;  /* 0x00000004061b7224 */ /* 0x000fe400078e021b */
[----:B------:R-:W-:-:S04]  /*1260*/  IMAD.HI.U32 R4, R13, R29, RZ ;  /* 0x0000001d0d047227 */ /* 0x000fc800078e00ff */
[----:B------:R-:W-:Y:S01]  /*1270*/  @!P5 IMAD.IADD R5, R5, 0x1, -R6 ;  /* 0x000000010505d824 */ /* 0x000fe200078e0a06 */
[C---:B------:R-:W-:Y:S01]  /*1280*/  ISETP.GT.U32.AND P5, PT, R6.reuse, R27, PT ;  /* 0x0000001b0600720c */ /* 0x040fe20003fa4070 */
[----:B------:R-:W-:Y:S02]  /*1290*/  IMAD.MOV R12, RZ, RZ, -R4 ;  /* 0x000000ffff0c7224 */ /* 0x000fe400078e0a04 */
[----:B------:R-:W-:Y:S01]  /*12a0*/  @!P1 IMAD.IADD R19, R19, 0x1, -R6 ;  /* 0x0000000113139824 */ /* 0x000fe200078e0a06 */
[C---:B------:R-:W-:Y:S01]  /*12b0*/  ISETP.GT.U32.AND P1, PT, R6.reuse, R25, PT ;  /* 0x000000190600720c */ /* 0x040fe20003f24070 */
[----:B------:R-:W-:Y:S01]  /*12c0*/  IMAD R29, R6, R12, R29 ;  /* 0x0000000c061d7224 */ /* 0x000fe200078e021d */
[----:B------:R-:W-:Y:S01]  /*12d0*/  LOP3.LUT R12, R22, 0x28, RZ, 0xfc, !PT ;  /* 0x00000028160c7812 */ /* 0x000fe200078efcff */
[----:B------:R-:W-:Y:S02]  /*12e0*/  @!P4 IMAD.MOV R19, RZ, RZ, -R19 ;  /* 0x000000ffff13c224 */ /* 0x000fe400078e0a13 */
[----:B------:R-:W-:Y:S01]  /*12f0*/  IMAD.HI.U32 R4, R13, R14, RZ ;  /* 0x0000000e0d047227 */ /* 0x000fe200078e00ff */
[----:B------:R-:W-:-:S02]  /*1300*/  ISETP.GT.U32.AND P4, PT, R6, R29, PT ;  /* 0x0000001d0600720c */ /* 0x000fc40003f84070 */
[----:B------:R-:W-:Y:S01]  /*1310*/  IABS R35, R12 ;  /* 0x0000000c00237213 */ /* 0x000fe20000000000 */
[----:B------:R-:W-:Y:S02]  /*1320*/  @!P5 IMAD.IADD R27, R27, 0x1, -R6 ;  /* 0x000000011b1bd824 */ /* 0x000fe400078e0a06 */
[----:B------:R-:W-:Y:S01]  /*1330*/  @!P0 IMAD.MOV R15, RZ, RZ, -R15 ;  /* 0x000000ffff0f8224 */ /* 0x000fe200078e0a0f */
[C---:B------:R-:W-:Y:S01]  /*1340*/  ISETP.GT.U32.AND P0, PT, R6.reuse, R23, PT ;  /* 0x000000170600720c */ /* 0x040fe20003f04070 */
[----:B------:R-:W-:Y:S01]  /*1350*/  IMAD.MOV R31, RZ, RZ, -R4 ;  /* 0x000000ffff1f7224 */ /* 0x000fe200078e0a04 */
[----:B------:R-:W-:Y:S01]  /*1360*/  ISETP.GT.U32.AND P5, PT, R6, R27, PT ;  /* 0x0000001b0600720c */ /* 0x000fe20003fa4070 */
[----:B------:R-:W-:-:S04]  /*1370*/  IMAD.HI.U32 R4, R13, R33, RZ ;  /* 0x000000210d047227 */ /* 0x000fc800078e00ff */
[--C-:B------:R-:W-:Y:S02]  /*1380*/  @!P4 IMAD.IADD R29, R29, 0x1, -R6.reuse ;  /* 0x000000011d1dc824 */ /* 0x100fe400078e0a06 */
[----:B------:R-:W-:Y:S01]  /*1390*/  @!P1 IMAD.IADD R25, R25, 0x1, -R6 ;  /* 0x0000000119199824 */ /* 0x000fe200078e0a06 */
[----:B------:R-:W-:Y:S01]  /*13a0*/  ISETP.GE.AND P1, PT, R18, RZ, PT ;  /* 0x000000ff1200720c */ /* 0x000fe20003f26270 */
[----:B------:R-:W-:Y:S01]  /*13b0*/  IMAD.MOV.U32 R21, RZ, RZ, R5 ;  /* 0x000000ffff157224 */ /* 0x000fe200078e0005 */
[C---:B------:R-:W-:Y:S01]  /*13c0*/  ISETP.GT.U32.AND P4, PT, R6.reuse, R29, PT ;  /* 0x0000001d0600720c */ /* 0x040fe20003f84070 */
[----:B------:R-:W-:Y:S01]  /*13d0*/  IMAD R5, R6, R31, R14 ;  /* 0x0000001f06057224 */ /* 0x000fe200078e020e */
[----:B------:R-:W-:Y:S01]  /*13e0*/  LOP3.LUT R18, R22, 0x22, RZ, 0xfc, !PT ;  /* 0x0000002216127812 */ /* 0x000fe200078efcff */
[----:B------:R-:W-:Y:S02]  /*13f0*/  IMAD.MOV R4, RZ, RZ, -R4 ;  /* 0x000000ffff047224 */ /* 0x000fe400078e0a04 */
[----:B------:R-:W-:Y:S01]  /*1400*/  @!P2 IMAD.MOV R17, RZ, RZ, -R17 ;  /* 0x000000ffff11a224 */ /* 0x000fe200078e0a11 */
[C---:B------:R-:W-:Y:S01]  /*1410*/  ISETP.GT.U32.AND P2, PT, R6.reuse, R25, PT ;  /* 0x000000190600720c */ /* 0x040fe20003f44070 */
[--C-:B------:R-:W-:Y:S01]  /*1420*/  @!P5 IMAD.IADD R27, R27, 0x1, -R6.reuse ;  /* 0x000000011b1bd824 */ /* 0x100fe200078e0a06 */
[----:B------:R-:W-:Y:S01]  /*1430*/  ISETP.GT.U32.AND P5, PT, R6, R5, PT ;  /* 0x000000050600720c */ /* 0x000fe20003fa4070 */
[----:B------:R-:W-:Y:S01]  /*1440*/  @!P6 IMAD.MOV R21, RZ, RZ, -R21 ;  /* 0x000000ffff15e224 */ /* 0x000fe200078e0a15 */
[----:B------:R-:W-:Y:S01]  /*1450*/  ISETP.GE.AND P6, PT, R20, RZ, PT ;  /* 0x000000ff1400720c */ /* 0x000fe20003fc6270 */
[----:B------:R-:W-:Y:S01]  /*1460*/  IMAD R33, R6, R4, R33 ;  /* 0x0000000406217224 */ /* 0x000fe200078e0221 */
[----:B------:R-:W-:Y:S01]  /*1470*/  IABS R43, R18 ;  /* 0x00000012002b7213 */ /* 0x000fe20000000000 */
[----:B------:R-:W-:Y:S01]  /*1480*/  @!P0 IMAD.IADD R23, R23, 0x1, -R6 ;  /* 0x0000000117178824 */ /* 0x000fe200078e0a06 */
[----:B------:R-:W-:Y:S01]  /*1490*/  ISETP.GE.AND P0, PT, R16, RZ, PT ;  /* 0x000000ff1000720c */ /* 0x000fe20003f06270 */
[----:B------:R-:W-:Y:S01]  /*14a0*/  IMAD.HI.U32 R4, R13, R35, RZ ;  /* 0x000000230d047227 */ /* 0x000fe200078e00ff */
[----:B------:R-:W-:-:S02]  /*14b0*/  LOP3.LUT R16, R22, 0x24, RZ, 0xfc, !PT ;  /* 0x0000002416107812 */ /* 0x000fc400078efcff */
[----:B------:R-:W-:Y:S01]  /*14c0*/  LOP3.LUT R20, R22, 0x1c, RZ, 0xfc, !PT ;  /* 0x0000001c16147812 */ /* 0x000fe200078efcff */
[----:B------:R-:W-:Y:S01]  /*14d0*/  IMAD.MOV R4, RZ, RZ, -R4 ;  /* 0x000000ffff047224 */ /* 0x000fe200078e0a04 */
[----:B------:R-:W-:Y:S01]  /*14e0*/  IABS R14, R16 ;  /* 0x00000010000e7213 */ /* 0x000fe20000000000 */
[--C-:B------:R-:W-:Y:S01]  /*14f0*/  @!P4 IMAD.IADD R29, R29, 0x1, -R6.reuse ;  /* 0x000000011d1dc824 */ /* 0x100fe200078e0a06 */
[----:B------:R-:W-:Y:S01]  /*1500*/  IABS R49, R20 ;  /* 0x0000001400317213 */ /* 0x000fe20000000000 */
[----:B------:R-:W-:Y:S02]  /*1510*/  IMAD R35, R6, R4, R35 ;  /* 0x0000000406237224 */ /* 0x000fe400078e0223 */
[--C-:B------:R-:W-:Y:S01]  /*1520*/  @!P2 IMAD.IADD R25, R25, 0x1, -R6.reuse ;  /* 0x000000011919a824 */ /* 0x100fe200078e0a06 */
[----:B------:R-:W-:Y:S01]  /*1530*/  ISETP.GE.AND P2, PT, R26, RZ, PT ;  /* 0x000000ff1a00720c */ /* 0x000fe20003f46270 */
[----:B------:R-:W-:Y:S01]  /*1540*/  @!P5 IMAD.IADD R5, R5, 0x1, -R6 ;  /* 0x000000010505d824 */ /* 0x000fe200078e0a06 */
[----:B------:R-:W-:Y:S01]  /*1550*/  LOP3.LUT R26, R22, 0xc, RZ, 0xfc, !PT ;  /* 0x0000000c161a7812 */ /* 0x000fe200078efcff */
[----:B------:R-:W-:Y:S01]  /*1560*/  @!P6 IMAD.MOV R29, RZ, RZ, -R29 ;  /* 0x000000ffff1de224 */ /* 0x000fe200078e0a1d */
[----:B------:R-:W-:Y:S01]  /*1570*/  ISETP.GT.U32.AND P6, PT, R6, R35, PT ;  /* 0x000000230600720c */ /* 0x000fe20003fc4070 */
[----:B------:R-:W-:Y:S01]  /*1580*/  @!P0 IMAD.MOV R25, RZ, RZ, -R25 ;  /* 0x000000ffff198224 */ /* 0x000fe200078e0a19 */
[----:B------:R-:W-:Y:S01]  /*1590*/  ISETP.GE.AND P0, PT, R12, RZ, PT ;  /* 0x000000ff0c00720c */ /* 0x000fe20003f06270 */
[----:B------:R-:W-:Y:S01]  /*15a0*/  @!P1 IMAD.MOV R27, RZ, RZ, -R27 ;  /* 0x000000ffff1b9224 */ /* 0x000fe200078e0a1b */
[----:B------:R-:W-:Y:S01]  /*15b0*/  LOP3.LUT R12, R22, 0x26, RZ, 0xfc, !PT ;  /* 0x00000026160c7812 */ /* 0x000fe200078efcff */
[----:B------:R-:W-:Y:S01]  /*15c0*/  @!P3 IMAD.MOV R23, RZ, RZ, -R23 ;  /* 0x000000ffff17b224 */ /* 0x000fe200078e0a17 */
[----:B------:R-:W-:Y:S01]  /*15d0*/  ISETP.GT.U32.AND P5, PT, R6, R5, PT ;  /* 0x000000050600720c */ /* 0x000fe20003fa4070 */
[----:B------:R-:W-:Y:S01]  /*15e0*/  IMAD R8, R8, UR5, RZ ;  /* 0x0000000508087c24 */ /* 0x000fe2000f8e02ff */
[----:B------:R-:W-:Y:S01]  /*15f0*/  IABS R39, R12 ;  /* 0x0000000c00277213 */ /* 0x000fe20000000000 */
[----:B------:R-:W-:Y:S01]  /*1600*/  ULDC UR5, c[0x0][0x240] ;  /* 0x0000900000057ab9 */ /* 0x000fe20000000800 */
[----:B------:R-:W-:-:S02]  /*1610*/  ISETP.GE.AND P4, PT, R12, RZ, PT ;  /* 0x000000ff0c00720c */ /* 0x000fc40003f86270 */
[----:B------:R-:W-:Y:S01]  /*1620*/  ISETP.GT.U32.AND P1, PT, R6, R33, PT ;  /* 0x000000210600720c */ /* 0x000fe20003f24070 */
[----:B------:R-:W-:Y:S01]  /*1630*/  IMAD.HI.U32 R4, R13, R39, RZ ;  /* 0x000000270d047227 */ /* 0x000fe200078e00ff */
[----:B------:R-:W-:Y:S02]  /*1640*/  ISETP.GE.AND P3, PT, R24, RZ, PT ;  /* 0x000000ff1800720c */ /* 0x000fe40003f66270 */
[----:B------:R-:W-:Y:S01]  /*1650*/  LOP3.LUT R24, R22, 0xe, RZ, 0xfc, !PT ;  /* 0x0000000e16187812 */ /* 0x000fe200078efcff */
[----:B------:R-:W-:Y:S01]  /*1660*/  @!P6 IMAD.IADD R35, R35, 0x1, -R6 ;  /* 0x000000012323e824 */ /* 0x000fe200078e0a06 */
[----:B------:R-:W-:Y:S01]  /*1670*/  IABS R65, R26 ;  /* 0x0000001a00417213 */ /* 0x000fe20000000000 */
[----:B------:R-:W-:Y:S01]  /*1680*/  IMAD.MOV R12, RZ, RZ, -R4 ;  /* 0x000000ffff0c7224 */ /* 0x000fe200078e0a04 */
[----:B------:R-:W-:Y:S01]  /*1690*/  IABS R63, R24 ;  /* 0x00000018003f7213 */ /* 0x000fe20000000000 */
[----:B------:R-:W-:Y:S01]  /*16a0*/  @!P5 IMAD.IADD R5, R5, 0x1, -R6 ;  /* 0x000000010505d824 */ /* 0x000fe200078e0a06 */
[----:B------:R-:W-:Y:S01]  /*16b0*/  ISETP.GE.AND P5, PT, R16, RZ, PT ;  /* 0x000000ff1000720c */ /* 0x000fe20003fa6270 */
[----:B------:R-:W-:Y:S01]  /*16c0*/  IMAD.HI.U32 R4, R13, R14, RZ ;  /* 0x0000000e0d047227 */ /* 0x000fe200078e00ff */
[----:B------:R-:W-:-:S02]  /*16d0*/  LOP3.LUT R16, R22, 0x20, RZ, 0xfc, !PT ;  /* 0x0000002016107812 */ /* 0x000fc400078efcff */
[----:B------:R-:W-:Y:S01]  /*16e0*/  ISETP.GT.U32.AND P6, PT, R6, R35, PT ;  /* 0x000000230600720c */ /* 0x000fe20003fc4070 */
[----:B------:R-:W-:Y:S01]  /*16f0*/  IMAD.MOV.U32 R31, RZ, RZ, R5 ;  /* 0x000000ffff1f7224 */ /* 0x000fe200078e0005 */
[----:B------:R-:W-:Y:S01]  /*1700*/  IABS R45, R16 ;  /* 0x00000010002d7213 */ /* 0x000fe20000000000 */
[----:B------:R-:W-:Y:S02]  /*1710*/  IMAD.MOV R5, RZ, RZ, -R4 ;  /* 0x000000ffff057224 */ /* 0x000fe400078e0a04 */
[----:B------:R-:W-:-:S04]  /*1720*/  IMAD.HI.U32 R4, R13, R43, RZ ;  /* 0x0000002b0d047227 */ /* 0x000fc800078e00ff */
[----:B------:R-:W-:Y:S02]  /*1730*/  IMAD R39, R6, R12, R39 ;  /* 0x0000000c06277224 */ /* 0x000fe400078e0227 */
[----:B------:R-:W-:Y:S02]  /*1740*/  IMAD.MOV R12, RZ, RZ, -R4 ;  /* 0x000000ffff0c7224 */ /* 0x000fe400078e0a04 */
[----:B------:R-:W-:-:S04]  /*1750*/  IMAD.HI.U32 R4, R13, R45, RZ ;  /* 0x0000002d0d047227 */ /* 0x000fc800078e00ff */
[----:B------:R-:W-:Y:S02]  /*1760*/  @!P1 IMAD.IADD R33, R33, 0x1, -R6 ;  /* 0x0000000121219824 */ /* 0x000fe400078e0a06 */
[----:B------:R-:W-:Y:S02]  /*1770*/  IMAD.MOV R4, RZ, RZ, -R4 ;  /* 0x000000ffff047224 */ /* 0x000fe400078e0a04 */
[----:B------:R-:W-:Y:S01]  /*1780*/  @!P6 IMAD.IADD R35, R35, 0x1, -R6 ;  /* 0x000000012323e824 */ /* 0x000fe200078e0a06 */
[C---:B------:R-:W-:Y:S01]  /*1790*/  ISETP.GT.U32.AND P1, PT, R6.reuse, R33, PT ;  /* 0x000000210600720c */ /* 0x040fe20003f24070 */
[----:B------:R-:W-:Y:S01]  /*17a0*/  @!P3 IMAD.MOV R31, RZ, RZ, -R31 ;  /* 0x000000ffff1fb224 */ /* 0x000fe200078e0a1f */
[C---:B------:R-:W-:Y:S01]  /*17b0*/  ISETP.GT.U32.AND P3, PT, R6.reuse, R39, PT ;  /* 0x000000270600720c */ /* 0x040fe20003f64070 */
[----:B------:R-:W-:Y:S02]  /*17c0*/  IMAD R45, R6, R4, R45 ;  /* 0x00000004062d7224 */ /* 0x000fe400078e022d */
[----:B------:R-:W-:-:S02]  /*17d0*/  IMAD.MOV.U32 R37, RZ, RZ, R35 ;  /* 0x000000ffff257224 */ /* 0x000fc400078e0023 */
[C---:B------:R-:W-:Y:S02]  /*17e0*/  IMAD R43, R6.reuse, R12, R43 ;  /* 0x0000000c062b7224 */ /* 0x040fe400078e022b */
[----:B------:R-:W-:Y:S01]  /*17f0*/  @!P0 IMAD.MOV R37, RZ, RZ, -R37 ;  /* 0x000000ffff258224 */ /* 0x000fe200078e0a25 */
[C---:B------:R-:W-:Y:S01]  /*1800*/  ISETP.GT.U32.AND P0, PT, R6.reuse, R45, PT ;  /* 0x0000002d0600720c */ /* 0x040fe20003f04070 */
[C---:B------:R-:W-:Y:S01]  /*1810*/  IMAD R5, R6.reuse, R5, R14 ;  /* 0x0000000506057224 */ /* 0x040fe200078e020e */
[----:B------:R-:W-:Y:S01]  /*1820*/  ISETP.GT.U32.AND P6, PT, R6, R43, PT ;  /* 0x0000002b0600720c */ /* 0x000fe20003fc4070 */
[--C-:B------:R-:W-:Y:S01]  /*1830*/  @!P1 IMAD.IADD R33, R33, 0x1, -R6.reuse ;  /* 0x0000000121219824 */ /* 0x100fe200078e0a06 */
[----:B------:R-:W-:Y:S01]  /*1840*/  ISETP.GE.AND P1, PT, R18, RZ, PT ;  /* 0x000000ff1200720c */ /* 0x000fe20003f26270 */
[----:B------:R-:W-:Y:S01]  /*1850*/  @!P3 IMAD.IADD R39, R39, 0x1, -R6 ;  /* 0x000000012727b824 */ /* 0x000fe200078e0a06 */
[----:B------:R-:W-:Y:S01]  /*1860*/  LOP3.LUT R18, R22, 0x1e, RZ, 0xfc, !PT ;  /* 0x0000001e16127812 */ /* 0x000fe200078efcff */
[----:B------:R-:W-:Y:S01]  /*1870*/  @!P2 IMAD.MOV R33, RZ, RZ, -R33 ;  /* 0x000000ffff21a224 */ /* 0x000fe200078e0a21 */
[C---:B------:R-:W-:Y:S01]  /*1880*/  ISETP.GT.U32.AND P2, PT, R6.reuse, R5, PT ;  /* 0x000000050600720c */ /* 0x040fe20003f44070 */
[----:B------:R-:W-:Y:S01]  /*1890*/  IMAD.HI.U32 R12, R13, R49, RZ ;  /* 0x000000310d0c7227 */ /* 0x000fe200078e00ff */
[----:B------:R-:W-:-:S02]  /*18a0*/  ISETP.GT.U32.AND P3, PT, R6, R39, PT ;  /* 0x000000270600720c */ /* 0x000fc40003f64070 */
[----:B------:R-:W-:Y:S01]  /*18b0*/  IABS R14, R18 ;  /* 0x00000012000e7213 */ /* 0x000fe20000000000 */
[--C-:B------:R-:W-:Y:S02]  /*18c0*/  @!P0 IMAD.IADD R45, R45, 0x1, -R6.reuse ;  /* 0x000000012d2d8824 */ /* 0x100fe400078e0a06 */
[----:B------:R-:W-:Y:S02]  /*18d0*/  @!P6 IMAD.IADD R43, R43, 0x1, -R6 ;  /* 0x000000012b2be824 */ /* 0x000fe400078e0a06 */
[----:B------:R-:W-:Y:S01]  /*18e0*/  IMAD.HI.U32 R4, R13, R14, RZ ;  /* 0x0000000e0d047227 */ /* 0x000fe200078e00ff */
[C---:B------:R-:W-:Y:S02]  /*18f0*/  ISETP.GT.U32.AND P0, PT, R6.reuse, R45, PT ;  /* 0x0000002d0600720c */ /* 0x040fe40003f04070 */
[----:B------:R-:W-:Y:S01]  /*1900*/  ISETP.GT.U32.AND P6, PT, R6, R43, PT ;  /* 0x0000002b0600720c */ /* 0x000fe20003fc4070 */
[----:B------:R-:W-:Y:S01]  /*1910*/  IMAD.MOV R35, RZ, RZ, -R4 ;  /* 0x000000ffff237224 */ /* 0x000fe200078e0a04 */
[----:B------:R-:W-:Y:S01]  /*1920*/  LOP3.LUT R4, R22, 0x1a, RZ, 0xfc, !PT ;  /* 0x0000001a16047812 */ /* 0x000fe200078efcff */
[----:B------:R-:W-:Y:S01]  /*1930*/  @!P3 IMAD.IADD R39, R39, 0x1, -R6 ;  /* 0x000000012727b824 */ /* 0x000fe200078e0a06 */
[----:B------:R-:W-:Y:S01]  /*1940*/  ISETP.GE.AND P3, PT, R16, RZ, PT ;  /* 0x000000ff1000720c */ /* 0x000fe20003f66270 */
[----:B------:R-:W-:Y:S01]  /*1950*/  IMAD R35, R6, R35, R14 ;  /* 0x0000002306237224 */ /* 0x000fe200078e020e */
[C---:B------:R-:W-:Y:S01]  /*1960*/  LOP3.LUT R14, R22.reuse, 0x16, RZ, 0xfc, !PT ;  /* 0x00000016160e7812 */ /* 0x040fe200078efcff */
[----:B------:R-:W-:Y:S01]  /*1970*/  @!P2 IMAD.IADD R5, R5, 0x1, -R6 ;  /* 0x000000010505a824 */ /* 0x000fe200078e0a06 */
[----:B------:R-:W-:Y:S01]  /*1980*/  LOP3.LUT R16, R22, 0x14, RZ, 0xfc, !PT ;  /* 0x0000001416107812 */ /* 0x000fe200078efcff */
[----:B------:R-:W-:Y:S01]  /*1990*/  IMAD.MOV R12, RZ, RZ, -R12 ;  /* 0x000000ffff0c7224 */ /* 0x000fe200078e0a0c */
[----:B------:R-:W-:Y:S01]  /*19a0*/  IABS R55, R14 ;  /* 0x0000000e00377213 */ /* 0x000fe20000000000 */
[--C-:B------:R-:W-:Y:S01]  /*19b0*/  @!P0 IMAD.IADD R45, R45, 0x1, -R6.reuse ;  /* 0x000000012d2d8824 */ /* 0x100fe200078e0a06 */
[C---:B------:R-:W-:Y:S01]  /*19c0*/  ISETP.GT.U32.AND P0, PT, R6.reuse, R35, PT ;  /* 0x000000230600720c */ /* 0x040fe20003f04070 */
[C---:B------:R-:W-:Y:S01]  /*19d0*/  IMAD R49, R6.reuse, R12, R49 ;  /* 0x0000000c06317224 */ /* 0x040fe200078e0231 */
[----:B------:R-:W-:Y:S01]  /*19e0*/  ISETP.GT.U32.AND P2, PT, R6, R5, PT ;  /* 0x000000050600720c */ /* 0x000fe20003f44070 */
[----:B------:R-:W-:Y:S01]  /*19f0*/  @!P6 IMAD.IADD R43, R43, 0x1, -R6 ;  /* 0x000000012b2be824 */ /* 0x000fe200078e0a06 */
[----:B------:R-:W-:Y:S01]  /*1a00*/  ISETP.GE.AND P6, PT, R4, RZ, PT ;  /* 0x000000ff0400720c */ /* 0x000fe20003fc6270 */
[----:B------:R-:W-:Y:S01]  /*1a10*/  @!P3 IMAD.MOV R45, RZ, RZ, -R45 ;  /* 0x000000ffff2db224 */ /* 0x000fe200078e0a2d */
[----:B------:R-:W-:Y:S01]  /*1a20*/  IABS R4, R4 ;  /* 0x0000000400047213 */ /* 0x000fe20000000000 */
[----:B------:R-:W-:Y:S01]  /*1a30*/  @!P1 IMAD.MOV R43, RZ, RZ, -R43 ;  /* 0x000000ffff2b9224 */ /* 0x000fe200078e0a2b */
[----:B------:R-:W-:Y:S01]  /*1a40*/  ISETP.GT.U32.AND P3, PT, R6, R49, PT ;  /* 0x000000310600720c */ /* 0x000fe20003f64070 */
[----:B------:R-:W-:Y:S01]  /*1a50*/  @!P4 IMAD.MOV R39, RZ, RZ, -R39 ;  /* 0x000000ffff27c224 */ /* 0x000fe200078e0a27 */
[----:B------:R-:W-:-:S02]  /*1a60*/  LOP3.LUT R12, R22, 0x18, RZ, 0xfc, !PT ;  /* 0x00000018160c7812 */ /* 0x000fc400078efcff */
[----:B------:R-:W-:Y:S01]  /*1a70*/  ISETP.GE.AND P1, PT, R14, RZ, PT ;  /* 0x000000ff0e00720c */ /* 0x000fe20003f26270 */
[----:B------:R-:W-:Y:S01]  /*1a80*/  @!P0 IMAD.IADD R35, R35, 0x1, -R6 ;  /* 0x0000000123238824 */ /* 0x000fe200078e0a06 */
[----:B------:R-:W-:Y:S01]  /*1a90*/  IABS R53, R12 ;  /* 0x0000000c00357213 */ /* 0x000fe20000000000 */
[----:B------:R-:W-:Y:S01]  /*1aa0*/  IMAD.MOV.U32 R14, RZ, RZ, R4 ;  /* 0x000000ffff0e7224 */ /* 0x000fe200078e0004 */
[----:B------:R-:W-:Y:S01]  /*1ab0*/  IABS R57, R16 ;  /* 0x0000001000397213 */ /* 0x000fe20000000000 */
[----:B------:R-:W-:Y:S01]  /*1ac0*/  @!P2 IMAD.IADD R5, R5, 0x1, -R6 ;  /* 0x000000010505a824 */ /* 0x000fe200078e0a06 */
[----:B------:R-:W-:Y:S01]  /*1ad0*/  ISETP.GT.U32.AND P0, PT, R6, R35, PT ;  /* 0x000000230600720c */ /* 0x000fe20003f04070 */
[C---:B------:R-:W-:Y:S01]  /*1ae0*/  IMAD.HI.U32 R4, R13.reuse, R14, RZ ;  /* 0x0000000e0d047227 */ /* 0x040fe200078e00ff */
[----:B------:R-:W-:Y:S02]  /*1af0*/  ISETP.GE.AND P4, PT, R18, RZ, PT ;  /* 0x000000ff1200720c */ /* 0x000fe40003f86270 */
[----:B------:R-:W-:Y:S01]  /*1b00*/  LOP3.LUT R18, R22, 0x12, RZ, 0xfc, !PT ;  /* 0x0000001216127812 */ /* 0x000fe200078efcff */
[----:B------:R-:W-:Y:S01]  /*1b10*/  IMAD.MOV.U32 R41, RZ, RZ, R5 ;  /* 0x000000ffff297224 */ /* 0x000fe200078e0005 */
[----:B------:R-:W-:Y:S01]  /*1b20*/  ISETP.GE.AND P2, PT, R20, RZ, PT ;  /* 0x000000ff1400720c */ /* 0x000fe20003f46270 */
[----:B------:R-:W-:Y:S01]  /*1b30*/  IMAD.HI.U32 R5, R13, R53, RZ ;  /* 0x000000350d057227 */ /* 0x000fe200078e00ff */
[----:B------:R-:W-:-:S02]  /*1b40*/  IABS R59, R18 ;  /* 0x00000012003b7213 */ /* 0x000fc40000000000 */
[----:B------:R-:W-:Y:S01]  /*1b50*/  LOP3.LUT R20, R22, 0x10, RZ, 0xfc, !PT ;  /* 0x0000001016147812 */ /* 0x000fe200078efcff */
[----:B------:R-:W-:Y:S02]  /*1b60*/  IMAD.MOV R47, RZ, RZ, -R4 ;  /* 0x000000ffff2f7224 */ /* 0x000fe400078e0a04 */
[----:B------:R-:W-:Y:S01]  /*1b70*/  @!P3 IMAD.IADD R49, R49, 0x1, -R6 ;  /* 0x000000013131b824 */ /* 0x000fe200078e0a06 */
[----:B------:R-:W-:Y:S01]  /*1b80*/  IABS R61, R20 ;  /* 0x00000014003d7213 */ /* 0x000fe20000000000 */
[----:B------:R-:W-:Y:S02]  /*1b90*/  IMAD.MOV R4, RZ, RZ, -R5 ;  /* 0x000000ffff047224 */ /* 0x000fe400078e0a05 */
[C---:B------:R-:W-:Y:S01]  /*1ba0*/  IMAD R5, R6.reuse, R47, R14 ;  /* 0x0000002f06057224 */ /* 0x040fe200078e020e */
[C---:B------:R-:W-:Y:S01]  /*1bb0*/  ISETP.GT.U32.AND P3, PT, R6.reuse, R49, PT ;  /* 0x000000310600720c */ /* 0x040fe20003f64070 */
[----:B------:R-:W-:Y:S02]  /*1bc0*/  @!P0 IMAD.IADD R35, R35, 0x1, -R6 ;  /* 0x0000000123238824 */ /* 0x000fe400078e0a06 */
[C---:B------:R-:W-:Y:S01]  /*1bd0*/  IMAD R53, R6.reuse, R4, R53 ;  /* 0x0000000406357224 */ /* 0x040fe200078e0235 */
[----:B------:R-:W-:Y:S01]  /*1be0*/  ISETP.GT.U32.AND P0, PT, R6, R5, PT ;  /* 0x000000050600720c */ /* 0x000fe20003f04070 */
[----:B------:R-:W-:Y:S01]  /*1bf0*/  @!P5 IMAD.MOV R41, RZ, RZ, -R41 ;  /* 0x000000ffff29d224 */ /* 0x000fe200078e0a29 */
[----:B------:R-:W-:Y:S01]  /*1c00*/  ISETP.GE.AND P5, PT, R12, RZ, PT ;  /* 0x000000ff0c00720c */ /* 0x000fe20003fa6270 */
[----:B------:R-:W-:-:S04]  /*1c10*/  IMAD.HI.U32 R12, R13, R55, RZ ;  /* 0x000000370d0c7227 */ /* 0x000fc800078e00ff */
[----:B------:R-:W-:Y:S02]  /*1c20*/  IMAD.MOV R12, RZ, RZ, -R12 ;  /* 0x000000ffff0c7224 */ /* 0x000fe400078e0a0c */
[----:B------:R-:W-:Y:S01]  /*1c30*/  @!P3 IMAD.IADD R49, R49, 0x1, -R6 ;  /* 0x000000013131b824 */ /* 0x000fe200078e0a06 */
[----:B------:R-:W-:Y:S01]  /*1c40*/  ISETP.GT.U32.AND P3, PT, R6, R53, PT ;  /* 0x000000350600720c */ /* 0x000fe20003f64070 */
[----:B------:R-:W-:-:S04]  /*1c50*/  IMAD.HI.U32 R4, R13, R57, RZ ;  /* 0x000000390d047227 */ /* 0x000fc800078e00ff */
[----:B------:R-:W-:Y:S02]  /*1c60*/  @!P0 IMAD.IADD R5, R5, 0x1, -R6 ;  /* 0x0000000105058824 */ /* 0x000fe400078e0a06 */
[C---:B------:R-:W-:Y:S02]  /*1c70*/  IMAD R55, R6.reuse, R12, R55 ;  /* 0x0000000c06377224 */ /* 0x040fe400078e0237 */
[----:B------:R-:W-:Y:S01]  /*1c80*/  IMAD.MOV R4, RZ, RZ, -R4 ;  /* 0x000000ffff047224 */ /* 0x000fe200078e0a04 */
[----:B------:R-:W-:Y:S01]  /*1c90*/  ISETP.GT.U32.AND P0, PT, R6, R5, PT ;  /* 0x000000050600720c */ /* 0x000fe20003f04070 */
[----:B------:R-:W-:-:S04]  /*1ca0*/  IMAD.HI.U32 R12, R13, R61, RZ ;  /* 0x0000003d0d0c7227 */ /* 0x000fc800078e00ff */
[----:B------:R-:W-:Y:S02]  /*1cb0*/  @!P3 IMAD.IADD R53, R53, 0x1, -R6 ;  /* 0x000000013535b824 */ /* 0x000fe400078e0a06 */
[C---:B------:R-:W-:Y:S02]  /*1cc0*/  IMAD R57, R6.reuse, R4, R57 ;  /* 0x0000000406397224 */ /* 0x040fe400078e0239 */
[----:B------:R-:W-:Y:S01]  /*1cd0*/  IMAD.HI.U32 R4, R13, R59, RZ ;  /* 0x0000003b0d047227 */ /* 0x000fe200078e00ff */
[----:B------:R-:W-:-:S03]  /*1ce0*/  ISETP.GT.U32.AND P3, PT, R6, R53, PT ;  /* 0x000000350600720c */ /* 0x000fc60003f64070 */
[----:B------:R-:W-:Y:S01]  /*1cf0*/  @!P0 IMAD.IADD R5, R5, 0x1, -R6 ;  /* 0x0000000105058824 */ /* 0x000fe200078e0a06 */
[----:B------:R-:W-:Y:S01]  /*1d00*/  ISETP.GT.U32.AND P0, PT, R6, R55, PT ;  /* 0x000000370600720c */ /* 0x000fe20003f04070 */
[----:B------:R-:W-:Y:S02]  /*1d10*/  IMAD.MOV R14, RZ, RZ, -R4 ;  /* 0x000000ffff0e7224 */ /* 0x000fe400078e0a04 */
[----:B------:R-:W-:-:S04]  /*1d20*/  IMAD.HI.U32 R4, R13, R63, RZ ;  /* 0x0000003f0d047227 */ /* 0x000fc800078e00ff */
[C---:B------:R-:W-:Y:S02]  /*1d30*/  IMAD R59, R6.reuse, R14, R59 ;  /* 0x0000000e063b7224 */ /* 0x040fe400078e023b */
[----:B------:R-:W-:Y:S01]  /*1d40*/  @!P3 IMAD.IADD R53, R53, 0x1, -R6 ;  /* 0x000000013535b824 */ /* 0x000fe200078e0a06 */
[C---:B------:R-:W-:Y:S01]  /*1d50*/  ISETP.GT.U32.AND P3, PT, R6.reuse, R57, PT ;  /* 0x000000390600720c */ /* 0x040fe20003f64070 */
[----:B------:R-:W-:Y:S02]  /*1d60*/  IMAD.MOV R12, RZ, RZ, -R12 ;  /* 0x000000ffff0c7224 */ /* 0x000fe400078e0a0c */
[----:B------:R-:W-:Y:S01]  /*1d70*/  @!P0 IMAD.IADD R55, R55, 0x1, -R6 ;  /* 0x0000000137378824 */ /* 0x000fe200078e0a06 */
[C---:B------:R-:W-:Y:S01]  /*1d80*/  ISETP.GT.U32.AND P0, PT, R6.reuse, R59, PT ;  /* 0x0000003b0600720c */ /* 0x040fe20003f04070 */
[----:B------:R-:W-:Y:S02]  /*1d90*/  IMAD.MOV R14, RZ, RZ, -R4 ;  /* 0x000000ffff0e7224 */ /* 0x000fe400078e0a04 */
[----:B------:R-:W-:-:S02]  /*1da0*/  IMAD R61, R6, R12, R61 ;  /* 0x0000000c063d7224 */ /* 0x000fc400078e023d */
[----:B------:R-:W-:Y:S02]  /*1db0*/  IMAD R63, R6, R14, R63 ;  /* 0x0000000e063f7224 */ /* 0x000fe400078e023f */
[----:B------:R-:W-:-:S04]  /*1dc0*/  IMAD.HI.U32 R4, R13, R65, RZ ;  /* 0x000000410d047227 */ /* 0x000fc800078e00ff */
[--C-:B------:R-:W-:Y:S01]  /*1dd0*/  @!P3 IMAD.IADD R57, R57, 0x1, -R6.reuse ;  /* 0x000000013939b824 */ /* 0x100fe200078e0a06 */
[C---:B------:R-:W-:Y:S01]  /*1de0*/  ISETP.GT.U32.AND P3, PT, R6.reuse, R61, PT ;  /* 0x0000003d0600720c */ /* 0x040fe20003f64070 */
[----:B------:R-:W-:Y:S01]  /*1df0*/  @!P0 IMAD.IADD R59, R59, 0x1, -R6 ;  /* 0x000000013b3b8824 */ /* 0x000fe200078e0a06 */
[C---:B------:R-:W-:Y:S01]  /*1e00*/  ISETP.GT.U32.AND P0, PT, R6.reuse, R63, PT ;  /* 0x0000003f0600720c */ /* 0x040fe20003f04070 */
[----:B------:R-:W-:Y:S02]  /*1e10*/  IMAD.MOV R4, RZ, RZ, -R4 ;  /* 0x000000ffff047224 */ /* 0x000fe400078e0a04 */
[----:B------:R-:W-:Y:S02]  /*1e20*/  IMAD.MOV.U32 R47, RZ, RZ, R35 ;  /* 0x000000ffff2f7224 */ /* 0x000fe400078e0023 */
[----:B------:R-:W-:Y:S01]  /*1e30*/  IMAD R65, R6, R4, R65 ;  /* 0x0000000406417224 */ /* 0x000fe200078e0241 */
[----:B------:R-:W0:Y:S01]  /*1e40*/  LDC R35, c[0x0][0x238] ;  /* 0x00008e00ff237b82 */ /* 0x000e220000000800 */
[----:B------:R-:W-:-:S04]  /*1e50*/  IMAD.HI.U32 R4, R13, R67, RZ ;  /* 0x000000430d047227 */ /* 0x000fc800078e00ff */
[----:B------:R-:W-:Y:S01]  /*1e60*/  @!P3 IMAD.IADD R61, R61, 0x1, -R6 ;  /* 0x000000013d3db824 */ /* 0x000fe200078e0a06 */
[C---:B------:R-:W-:Y:S01]  /*1e70*/  ISETP.GT.U32.AND P3, PT, R6.reuse, R65, PT ;  /* 0x000000410600720c */ /* 0x040fe20003f64070 */
[----:B------:R-:W-:Y:S02]  /*1e80*/  IMAD.MOV R4, RZ, RZ, -R4 ;  /* 0x000000ffff047224 */ /* 0x000fe400078e0a04 */
[----:B------:R-:W-:Y:S01]  /*1e90*/  @!P0 IMAD.IADD R63, R63, 0x1, -R6 ;  /* 0x000000013f3f8824 */ /* 0x000fe200078e0a06 */
[C---:B------:R-:W-:Y:S01]  /*1ea0*/  ISETP.GT.U32.AND P0, PT, R6.reuse, R55, PT ;  /* 0x000000370600720c */ /* 0x040fe20003f04070 */
[----:B------:R-:W-:Y:S02]  /*1eb0*/  IMAD R67, R6, R4, R67 ;  /* 0x0000000406437224 */ /* 0x000fe400078e0243 */
[----:B------:R-:W-:-:S04]  /*1ec0*/  IMAD.HI.U32 R4, R13, R69, RZ ;  /* 0x000000450d047227 */ /* 0x000fc800078e00ff */
[----:B------:R-:W-:Y:S01]  /*1ed0*/  @!P2 IMAD.MOV R49, RZ, RZ, -R49 ;  /* 0x000000ffff31a224 */ /* 0x000fe200078e0a31 */
[----:B------:R-:W-:Y:S01]  /*1ee0*/  ISETP.GT.U32.AND P2, PT, R6, R57, PT ;  /* 0x000000390600720c */ /* 0x000fe20003f44070 */
[----:B------:R-:W-:Y:S02]  /*1ef0*/  IMAD.MOV R4, RZ, RZ, -R4 ;  /* 0x000000ffff047224 */ /* 0x000fe400078e0a04 */
[----:B------:R-:W-:-:S04]  /*1f00*/  IMAD.HI.U32 R12, R13, R71, RZ ;  /* 0x000000470d0c7227 */ /* 0x000fc800078e00ff */
[----:B------:R-:W-:Y:S01]  /*1f10*/  @!P4 IMAD.MOV R47, RZ, RZ, -R47 ;  /* 0x000000ffff2fc224 */ /* 0x000fe200078e0a2f */
[C---:B------:R-:W-:Y:S01]  /*1f20*/  ISETP.GT.U32.AND P4, PT, R6.reuse, R59, PT ;  /* 0x0000003b0600720c */ /* 0x040fe20003f84070 */
[----:B------:R-:W-:Y:S01]  /*1f30*/  @!P3 IMAD.IADD R65, R65, 0x1, -R6 ;  /* 0x000000014141b824 */ /* 0x000fe200078e0a06 */
[C---:B------:R-:W-:Y:S01]  /*1f40*/  ISETP.GT.U32.AND P3, PT, R6.reuse, R61, PT ;  /* 0x0000003d0600720c */ /* 0x040fe20003f64070 */
[----:B------:R-:W-:Y:S02]  /*1f50*/  IMAD R69, R6, R4, R69 ;  /* 0x0000000406457224 */ /* 0x000fe400078e0245 */
[----:B------:R-:W-:Y:S02]  /*1f60*/  IMAD.MOV R12, RZ, RZ, -R12 ;  /* 0x000000ffff0c7224 */ /* 0x000fe400078e0a0c */
[----:B------:R-:W-:-:S04]  /*1f70*/  IMAD.HI.U32 R4, R13, R75, RZ ;  /* 0x0000004b0d047227 */ /* 0x000fc800078e00ff */
[----:B------:R-:W-:Y:S01]  /*1f80*/  IMAD.MOV.U32 R51, RZ, RZ, R5 ;  /* 0x000000ffff337224 */ /* 0x000fe200078e0005 */
[----:B------:R-:W-:Y:S01]  /*1f90*/  SHF.R.S32.HI R5, RZ, 0x6, R10 ;  /* 0x00000006ff057819 */ /* 0x000fe2000001140a */
[----:B------:R-:W-:Y:S01]  /*1fa0*/  @!P0 IMAD.IADD R55, R55, 0x1, -R6 ;  /* 0x0000000137378824 */ /* 0x000fe200078e0a06 */
[C---:B------:R-:W-:Y:S01]  /*1fb0*/  ISETP.GT.U32.AND P0, PT, R6.reuse, R67, PT ;  /* 0x000000430600720c */ /* 0x040fe20003f04070 */
[C---:B------:R-:W-:Y:S01]  /*1fc0*/  IMAD R71, R6.reuse, R12, R71 ;  /* 0x0000000c06477224 */ /* 0x040fe200078e0247 */
[----:B------:R-:W-:Y:S01]  /*1fd0*/  IABS R12, R38 ;  /* 0x00000026000c7213 */ /* 0x000fe20000000000 */
[----:B------:R-:W-:Y:S01]  /*1fe0*/  IMAD.MOV R4, RZ, RZ, -R4 ;  /* 0x000000ffff047224 */ /* 0x000fe200078e0a04 */
[----:B------:R-:W-:Y:S01]  /*1ff0*/  SGXT R5, R5, 0x1 ;  /* 0x000000010505781a */ /* 0x000fe20000000200 */
[----:B------:R-:W-:Y:S01]  /*2000*/  @!P6 IMAD.MOV R51, RZ, RZ, -R51 ;  /* 0x000000ffff33e224 */ /* 0x000fe200078e0a33 */
[----:B------:R-:W-:Y:S01]  /*2010*/  ISETP.GT.U32.AND P6, PT, R6, R65, PT ;  /* 0x000000410600720c */ /* 0x000fe20003fc4070 */
[----:B------:R-:W-:-:S04]  /*2020*/  IMAD.HI.U32 R14, R13, R73, RZ ;  /* 0x000000490d0e7227 */ /* 0x000fc800078e00ff */
[----:B------:R-:W-:Y:S01]  /*2030*/  IMAD R75, R6, R4, R75 ;  /* 0x00000004064b7224 */ /* 0x000fe200078e024b */
[----:B------:R-:W-:Y:S01]  /*2040*/  LOP3.LUT R4, R10, 0x40, RZ, 0xc0, !PT ;  /* 0x000000400a047812 */ /* 0x000fe200078ec0ff */
[----:B------:R-:W-:Y:S01]  /*2050*/  @!P2 IMAD.IADD R57, R57, 0x1, -R6 ;  /* 0x000000013939a824 */ /* 0x000fe200078e0a06 */
[C---:B------:R-:W-:Y:S01]  /*2060*/  ISETP.GT.U32.AND P2, PT, R6.reuse, R69, PT ;  /* 0x000000450600720c */ /* 0x040fe20003f44070 */
[----:B------:R-:W-:Y:S01]  /*2070*/  @!P5 IMAD.MOV R53, RZ, RZ, -R53 ;  /* 0x000000ffff35d224 */ /* 0x000fe200078e0a35 */
[----:B------:R-:W-:Y:S01]  /*2080*/  ISETP.GT.U32.AND P5, PT, R6, R63, PT ;  /* 0x0000003f0600720c */ /* 0x000fe20003fa4070 */
[----:B------:R-:W-:-:S04]  /*2090*/  IMAD.HI.U32 R13, R13, R12, RZ ;  /* 0x0000000c0d0d7227 */ /* 0x000fc800078e00ff */
[----:B------:R-:W-:Y:S01]  /*20a0*/  @!P4 IMAD.IADD R59, R59, 0x1, -R6 ;  /* 0x000000013b3bc824 */ /* 0x000fe200078e0a06 */
[C---:B------:R-:W-:Y:S01]  /*20b0*/  ISETP.GT.U32.AND P4, PT, R6.reuse, R71, PT ;  /* 0x000000470600720c */ /* 0x040fe20003f84070 */
[----:B------:R-:W-:Y:S02]  /*20c0*/  IMAD.MOV R14, RZ, RZ, -R14 ;  /* 0x000000ffff0e7224 */ /* 0x000fe400078e0a0e */
[--C-:B------:R-:W-:Y:S01]  /*20d0*/  @!P3 IMAD.IADD R61, R61, 0x1, -R6.reuse ;  /* 0x000000013d3db824 */ /* 0x100fe200078e0a06 */
[C---:B------:R-:W-:Y:S01]  /*20e0*/  ISETP.GT.U32.AND P3, PT, R6.reuse, R75, PT ;  /* 0x0000004b0600720c */ /* 0x040fe20003f64070 */
[----:B------:R-:W-:Y:S02]  /*20f0*/  IMAD.MOV R13, RZ, RZ, -R13 ;  /* 0x000000ffff0d7224 */ /* 0x000fe400078e0a0d */
[----:B------:R-:W-:Y:S02]  /*2100*/  IMAD R73, R6, R14, R73 ;  /* 0x0000000e06497224 */ /* 0x000fe400078e0249 */
[----:B------:R-:W-:Y:S01]  /*2110*/  @!P0 IMAD.IADD R67, R67, 0x1, -R6 ;  /* 0x0000000143438824 */ /* 0x000fe200078e0a06 */
[----:B------:R-:W-:Y:S01]  /*2120*/  ISETP.GE.AND P0, PT, R18, RZ, PT ;  /* 0x000000ff1200720c */ /* 0x000fe20003f06270 */
[----:B------:R-:W-:-:S02]  /*2130*/  IMAD R13, R6, R13, R12 ;  /* 0x0000000d060d7224 */ /* 0x000fc400078e020c */
[--C-:B------:R-:W-:Y:S01]  /*2140*/  @!P6 IMAD.IADD R65, R65, 0x1, -R6.reuse ;  /* 0x000000014141e824 */ /* 0x100fe200078e0a06 */
[C---:B------:R-:W-:Y:S01]  /*2150*/  ISETP.GT.U32.AND P6, PT, R6.reuse, R73, PT ;  /* 0x000000490600720c */ /* 0x040fe20003fc4070 */
[--C-:B------:R-:W-:Y:S01]  /*2160*/  @!P2 IMAD.IADD R69, R69, 0x1, -R6.reuse ;  /* 0x000000014545a824 */ /* 0x100fe200078e0a06 */
[----:B------:R-:W-:Y:S01]  /*2170*/  ISETP.GT.U32.AND P2, PT, R6, R13, PT ;  /* 0x0000000d0600720c */ /* 0x000fe20003f44070 */
[--C-:B------:R-:W-:Y:S01]  /*2180*/  @!P5 IMAD.IADD R63, R63, 0x1, -R6.reuse ;  /* 0x000000013f3fd824 */ /* 0x100fe200078e0a06 */
[----:B------:R-:W-:Y:S01]  /*2190*/  ISETP.GE.AND P5, PT, R16, RZ, PT ;  /* 0x000000ff1000720c */ /* 0x000fe20003fa6270 */
[--C-:B------:R-:W-:Y:S01]  /*21a0*/  @!P4 IMAD.IADD R71, R71, 0x1, -R6.reuse ;  /* 0x000000014747c824 */ /* 0x100fe200078e0a06 */
[----:B------:R-:W-:Y:S01]  /*21b0*/  ISETP.GE.AND P4, PT, R20, RZ, PT ;  /* 0x000000ff1400720c */ /* 0x000fe20003f86270 */
[--C-:B------:R-:W-:Y:S01]  /*21c0*/  @!P3 IMAD.IADD R75, R75, 0x1, -R6.reuse ;  /* 0x000000014b4bb824 */ /* 0x100fe200078e0a06 */
[----:B------:R-:W-:Y:S01]  /*21d0*/  ISETP.GE.AND P3, PT, R24, RZ, PT ;  /* 0x000000ff1800720c */ /* 0x000fe20003f66270 */
[----:B------:R-:W-:Y:S01]  /*21e0*/  @!P0 IMAD.MOV R59, RZ, RZ, -R59 ;  /* 0x000000ffff3b8224 */ /* 0x000fe200078e0a3b */
[C---:B------:R-:W-:Y:S01]  /*21f0*/  ISETP.GT.U32.AND P0, PT, R6.reuse, R71, PT ;  /* 0x000000470600720c */ /* 0x040fe20003f04070 */
[----:B------:R-:W-:Y:S01]  /*2200*/  @!P1 IMAD.MOV R55, RZ, RZ, -R55 ;  /* 0x000000ffff379224 */ /* 0x000fe200078e0a37 */
[----:B------:R-:W-:Y:S01]  /*2210*/  ISETP.GT.U32.AND P1, PT, R6, R67, PT ;  /* 0x000000430600720c */ /* 0x000fe20003f24070 */
[--C-:B------:R-:W-:Y:S01]  /*2220*/  @!P6 IMAD.IADD R73, R73, 0x1, -R6.reuse ;  /* 0x000000014949e824 */ /* 0x100fe200078e0a06 */
[----:B------:R-:W-:Y:S01]  /*2230*/  ISETP.GE.AND P6, PT, R26, RZ, PT ;  /* 0x000000ff1a00720c */ /* 0x000fe20003fc6270 */
[--C-:B------:R-:W-:Y:S01]  /*2240*/  @!P2 IMAD.IADD R13, R13, 0x1, -R6.reuse ;  /* 0x000000010d0da824 */ /* 0x100fe200078e0a06 */
[C---:B------:R-:W-:Y:S01]  /*2250*/  ISETP.GT.U32.AND P2, PT, R6.reuse, R69, PT ;  /* 0x000000450600720c */ /* 0x040fe20003f44070 */
[----:B------:R-:W-:Y:S01]  /*2260*/  @!P5 IMAD.MOV R57, RZ, RZ, -R57 ;  /* 0x000000ffff39d224 */ /* 0x000fe200078e0a39 */
[C---:B------:R-:W-:Y:S01]  /*2270*/  ISETP.GT.U32.AND P5, PT, R6.reuse, R73, PT ;  /* 0x000000490600720c */ /* 0x040fe20003fa4070 */
[----:B------:R-:W-:Y:S01]  /*2280*/  @!P4 IMAD.MOV R61, RZ, RZ, -R61 ;  /* 0x000000ffff3dc224 */ /* 0x000fe200078e0a3d */
[C---:B------:R-:W-:Y:S01]  /*2290*/  ISETP.GT.U32.AND P4, PT, R6.reuse, R75, PT ;  /* 0x0000004b0600720c */ /* 0x040fe20003f84070 */
[----:B------:R-:W-:Y:S01]  /*22a0*/  @!P3 IMAD.MOV R63, RZ, RZ, -R63 ;  /* 0x000000ffff3fb224 */ /* 0x000fe200078e0a3f */
[----:B------:R-:W-:Y:S01]  /*22b0*/  ISETP.GT.U32.AND P3, PT, R6, R13, PT ;  /* 0x0000000d0600720c */ /* 0x000fe20003f64070 */
[----:B------:R-:W-:Y:S01]  /*22c0*/  @!P0 IMAD.IADD R71, R71, 0x1, -R6 ;  /* 0x0000000147478824 */ /* 0x000fe200078e0a06 */
[----:B------:R-:W-:Y:S01]  /*22d0*/  ISETP.GE.AND P0, PT, R32, RZ, PT ;  /* 0x000000ff2000720c */ /* 0x000fe20003f06270 */
[----:B------:R-:W-:-:S02]  /*22e0*/  IMAD.SHL.U32 R10, R152, 0x2, RZ ;  /* 0x00000002980a7824 */ /* 0x000fc400078e00ff */
[----:B------:R-:W-:Y:S01]  /*22f0*/  @!P6 IMAD.MOV R65, RZ, RZ, -R65 ;  /* 0x000000ffff41e224 */ /* 0x000fe200078e0a41 */
[----:B------:R-:W-:Y:S01]  /*2300*/  ISETP.GE.AND P6, PT, R28, RZ, PT ;  /* 0x000000ff1c00720c */ /* 0x000fe20003fc6270 */
[--C-:B------:R-:W-:Y:S01]  /*2310*/  @!P2 IMAD.IADD R69, R69, 0x1, -R6.reuse ;  /* 0x000000014545a824 */ /* 0x100fe200078e0a06 */
[----:B------:R-:W-:Y:S01]  /*2320*/  ISETP.GE.AND P2, PT, R30, RZ, PT ;  /* 0x000000ff1e00720c */ /* 0x000fe20003f46270 */
[--C-:B------:R-:W-:Y:S01]  /*2330*/  @!P5 IMAD.IADD R73, R73, 0x1, -R6.reuse ;  /* 0x000000014949d824 */ /* 0x100fe200078e0a06 */
[----:B------:R-:W-:Y:S01]  /*2340*/  ISETP.GE.AND P5, PT, R38, RZ, PT ;  /* 0x000000ff2600720c */ /* 0x000fe20003fa6270 */
[--C-:B------:R-:W-:Y:S01]  /*2350*/  @!P4 IMAD.IADD R75, R75, 0x1, -R6.reuse ;  /* 0x000000014b4bc824 */ /* 0x100fe200078e0a06 */
[----:B------:R-:W-:Y:S01]  /*2360*/  ISETP.GE.AND P4, PT, R34, RZ, PT ;  /* 0x000000ff2200720c */ /* 0x000fe20003f86270 */
[----:B------:R-:W-:Y:S01]  /*2370*/  @!P1 IMAD.IADD R67, R67, 0x1, -R6 ;  /* 0x0000000143439824 */ /* 0x000fe200078e0a06 */
[----:B------:R-:W-:Y:S01]  /*2380*/  LOP3.LUT R5, R10, 0x90, R5, 0x78, !PT ;  /* 0x000000900a057812 */ /* 0x000fe200078e7805 */
[----:B------:R-:W-:Y:S01]  /*2390*/  IMAD R4, R4, 0x80, R10 ;  /* 0x0000008004047824 */ /* 0x000fe200078e020a */
[----:B------:R-:W-:Y:S01]  /*23a0*/  ISETP.GE.AND P1, PT, R22, RZ, PT ;  /* 0x000000ff1600720c */ /* 0x000fe20003f26270 */
[----:B------:R-:W-:Y:S01]  /*23b0*/  @!P3 IMAD.IADD R13, R13, 0x1, -R6 ;  /* 0x000000010d0db824 */ /* 0x000fe200078e0a06 */
[----:B------:R-:W-:Y:S01]  /*23c0*/  ISETP.NE.AND P3, PT, R9, RZ, PT ;  /* 0x000000ff0900720c */ /* 0x000fe20003f65270 */
[----:B------:R-:W-:Y:S01]  /*23d0*/  @!P0 IMAD.MOV R71, RZ, RZ, -R71 ;  /* 0x000000ffff478224 */ /* 0x000fe200078e0a47 */
[----:B------:R-:W-:Y:S01]  /*23e0*/  LOP3.LUT R10, RZ, R9, RZ, 0x33, !PT ;  /* 0x00000009ff0a7212 */ /* 0x000fe200078e33ff */
[----:B------:R-:W-:Y:S01]  /*23f0*/  IMAD R6, R152, UR60, RZ ;  /* 0x0000003c98067c24 */ /* 0x000fe2000f8e02ff */
[----:B------:R-:W-:Y:S01]  /*2400*/  LEA R188, P0, R7, UR8, 0x1 ;  /* 0x0000000807bc7c11 */ /* 0x000fe2000f8008ff */
[----:B------:R-:W-:Y:S01]  /*2410*/  @!P6 IMAD.MOV R67, RZ, RZ, -R67 ;  /* 0x000000ffff43e224 */ /* 0x000fe200078e0a43 */
[C---:B------:R-:W-:Y:S01]  /*2420*/  SEL R23, R10.reuse, R23, !P3 ;  /* 0x000000170a177207 */ /* 0x040fe20005800000 */
[----:B------:R-:W-:Y:S01]  /*2430*/  @!P2 IMAD.MOV R69, RZ, RZ, -R69 ;  /* 0x000000ffff45a224 */ /* 0x000fe200078e0a45 */
[C---:B------:R-:W-:Y:S01]  /*2440*/  SEL R11, R10.reuse, R11, !P3 ;  /* 0x0000000b0a0b7207 */ /* 0x040fe20005800000 */
[----:B------:R-:W-:Y:S01]  /*2450*/  @!P4 IMAD.MOV R73, RZ, RZ, -R73 ;  /* 0x000000ffff49c224 */ /* 0x000fe200078e0a49 */
[C---:B------:R-:W-:Y:S01]  /*2460*/  SEL R25, R10.reuse, R25, !P3 ;  /* 0x000000190a197207 */ /* 0x040fe20005800000 */
[----:B------:R-:W-:Y:S01]  /*2470*/  @!P5 IMAD.MOV R13, RZ, RZ, -R13 ;  /* 0x000000ffff0dd224 */ /* 0x000fe200078e0a0d */
[C---:B------:R-:W-:Y:S01]  /*2480*/  SEL R17, R10.reuse, R17, !P3 ;  /* 0x000000110a117207 */ /* 0x040fe20005800000 */
[----:B------:R-:W-:Y:S01]  /*2490*/  IMAD R11, R11, UR5, RZ ;  /* 0x000000050b0b7c24 */ /* 0x000fe2000f8e02ff */
[----:B------:R-:W-:Y:S01]  /*24a0*/  LEA.HI.X.SX32 R189, R7, UR9, 0x1, P0 ;  /* 0x0000000907bd7c11 */ /* 0x000fe200080f0eff */
[----:B------:R-:W-:Y:S01]  /*24b0*/  IMAD R7, R23, UR5, RZ ;  /* 0x0000000517077c24 */ /* 0x000fe2000f8e02ff */
[----:B------:R-:W-:Y:S01]  /*24c0*/  SEL R37, R10, R37, !P3 ;  /* 0x000000250a257207 */ /* 0x000fe20005800000 */
[----:B------:R-:W-:Y:S01]  /*24d0*/  IMAD R25, R25, UR5, RZ ;  /* 0x0000000519197c24 */ /* 0x000fe2000f8e02ff */
[----:B------:R-:W-:Y:S01]  /*24e0*/  LEA R24, P6, R6, UR10, 0x1 ;  /* 0x0000000a06187c11 */ /* 0x000fe2000f8c08ff */
[----:B------:R-:W-:Y:S01]  /*24f0*/  @!P1 IMAD.MOV R75, RZ, RZ, -R75 ;  /* 0x000000ffff4b9224 */ /* 0x000fe200078e0a4b */
[C---:B------:R-:W-:Y:S01]  /*2500*/  SEL R15, R10.reuse, R15, !P3 ;  /* 0x0000000f0a0f7207 */ /* 0x040fe20005800000 */
[----:B------:R-:W-:Y:S01]  /*2510*/  IMAD R17, R17, UR5, RZ ;  /* 0x0000000511117c24 */ /* 0x000fe2000f8e02ff */
        /* <DEDUP_REMOVED lines=10> */
[----:B------:R-:W-:Y:S01]  /*25c0*/  SEL R49, R10, R49, !P3 ;  /* 0x000000310a317207 */ /* 0x000fe20005800000 */
[----:B------:R-:W-:Y:S01]  /*25d0*/  IMAD R29, R29, UR5, RZ ;  /* 0x000000051d1d7c24 */ /* 0x000fe2000f8e02ff */
[----:B------:R-:W-:Y:S01]  /*25e0*/  LEA.HI.X.SX32 R30, R6, UR11, 0x1, P6 ;  /* 0x0000000b061e7c11 */ /* 0x000fe2000b0f0eff */
[----:B------:R-:W-:Y:S01]  /*25f0*/  IMAD R21, R21, UR5, RZ ;  /* 0x0000000515157c24 */ /* 0x000fe2000f8e02ff */
[-C--:B------:R-:W-:Y:S01]  /*2600*/  LEA R155, P2, R7, R24.reuse, 0x1 ;  /* 0x00000018079b7211 */ /* 0x080fe200078408ff */
[----:B------:R-:W-:Y:S01]  /*2610*/  IMAD R49, R49, UR5, RZ ;  /* 0x0000000531317c24 */ /* 0x000fe2000f8e02ff */
[----:B------:R-:W-:Y:S01]  /*2620*/  LEA R190, P1, R8, UR8, 0x1 ;  /* 0x0000000808be7c11 */ /* 0x000fe2000f8208ff */
[----:B0-----:R-:W-:Y:S01]  /*2630*/  IMAD R77, R35, 0x3e, RZ ;  /* 0x0000003e234d7824 */ /* 0x001fe200078e02ff */
[C---:B------:R-:W-:Y:S01]  /*2640*/  SEL R31, R10.reuse, R31, !P3 ;  /* 0x0000001f0a1f7207 */ /* 0x040fe20005800000 */
[----:B------:R-:W-:Y:S01]  /*2650*/  UIADD3 UR11, UP0, UR20, 0x80, URZ ;  /* 0x00000080140b7890 */ /* 0x000fe2000ff1e03f */
[C---:B------:R-:W-:Y:S01]  /*2660*/  SEL R33, R10.reuse, R33, !P3 ;  /* 0x000000210a217207 */ /* 0x040fe20005800000 */
[----:B------:R-:W-:Y:S01]  /*2670*/  UMOV UR8, URZ ;  /* 0x0000003f00087c82 */ /* 0x000fe20008000000 */
        /* <DEDUP_REMOVED lines=34> */
[-C--:B------:R-:W-:Y:S01]  /*28a0*/  LEA R22, P4, R11, R24.reuse, 0x1 ;  /* 0x000000180b167211 */ /* 0x080fe200078808ff */
[----:B------:R-:W-:Y:S01]  /*28b0*/  IMAD R73, R73, UR5, RZ ;  /* 0x0000000549497c24 */ /* 0x000fe2000f8e02ff */
[-C--:B------:R-:W-:Y:S01]  /*28c0*/  LEA R156, P5, R25, R24.reuse, 0x1 ;  /* 0x00000018199c7211 */ /* 0x080fe200078a08ff */
[----:B------:R-:W-:Y:S01]  /*28d0*/  IMAD R6, R13, UR5, RZ ;  /* 0x000000050d067c24 */ /* 0x000fe2000f8e02ff */
[----:B------:R-:W-:Y:S01]  /*28e0*/  SEL R10, R10, R75, !P3 ;  /* 0x0000004b0a0a7207 */ /* 0x000fe20005800000 */
[----:B------:R-:W-:Y:S01]  /*28f0*/  IMAD R75, R35, 0x3f, RZ ;  /* 0x0000003f234b7824 */ /* 0x000fe200078e02ff */
[----:B------:R-:W-:Y:S01]  /*2900*/  LEA R152, P3, R17, R24, 0x1 ;  /* 0x0000001811987211 */ /* 0x000fe200078608ff */
[----:B------:R-:W-:Y:S01]  /*2910*/  USHF.L.U32 UR60, UR60, 0x6, URZ ;  /* 0x000000063c3c7899 */ /* 0x000fe2000800063f */
[----:B------:R-:W-:Y:S01]  /*2920*/  LEA.HI.X.SX32 R7, R7, R30, 0x1, P2 ;  /* 0x0000001e07077211 */ /* 0x000fe200010f0eff */
[----:B------:R-:W-:Y:S01]  /*2930*/  IMAD R28, R10, UR5, RZ ;  /* 0x000000050a1c7c24 */ /* 0x000fe2000f8e02ff */
[----:B------:R-:W-:Y:S01]  /*2940*/  LEA.HI.X.SX32 R191, R8, UR9, 0x1, P1 ;  /* 0x0000000908bf7c11 */ /* 0x000fe200088f0eff */
[----:B------:R-:W-:Y:S01]  /*2950*/  UIADD3 UR5, UR4, 0x8000, URZ ;  /* 0x0000800004057890 */ /* 0x000fe2000fffe03f */
[-C--:B------:R-:W-:Y:S01]  /*2960*/  LEA R161, P2, R37, R24.reuse, 0x1 ;  /* 0x0000001825a17211 */ /* 0x080fe200078408ff */
[----:B------:R-:W-:Y:S01]  /*2970*/  UIADD3.X UR12, UR8, 0x40000040, URZ, UP0, !UPT ;  /* 0x40000040080c7890 */ /* 0x000fe200087fe43f */
[----:B------:R-:W-:Y:S01]  /*2980*/  LEA R23, P6, R15, R24, 0x1 ;  /* 0x000000180f177211 */ /* 0x000fe200078c08ff */
[----:B------:R-:W-:Y:S01]  /*2990*/  USHF.R.U32.HI UR5, URZ, 0x4, UR5 ;  /* 0x000000043f057899 */ /* 0x000fe20008011605 */
[-C--:B------:R-:W-:Y:S01]  /*29a0*/  LEA.HI.X.SX32 R14, R11, R30.reuse, 0x1, P4 ;  /* 0x0000001e0b0e7211 */ /* 0x080fe200020f0eff */
[----:B------:R-:W-:Y:S01]  /*29b0*/  UMOV UR9, URZ ;  /* 0x0000003f00097c82 */ /* 0x000fe20008000000 */
[----:B------:R-:W-:Y:S01]  /*29c0*/  LEA.HI.X.SX32 R8, R25, R30, 0x1, P5 ;  /* 0x0000001e19087211 */ /* 0x000fe200028f0eff */
[----:B------:R-:W-:Y:S01]  /*29d0*/  USGXT.U32 UR22, UR5, 0xe ;  /* 0x0000000e0516789a */ /* 0x000fe20008000000 */
[-C--:B------:R-:W-:Y:S01]  /*29e0*/  LEA R153, P1, R19, R24.reuse, 0x1 ;  /* 0x0000001813997211 */ /* 0x080fe200078208ff */
[----:B------:R-:W-:Y:S01]  /*29f0*/  USHF.R.S32.HI UR10, URZ, 0x1f, UR60 ;  /* 0x0000001f3f0a7899 */ /* 0x000fe2000801143c */
[-C--:B------:R-:W-:Y:S01]  /*2a00*/  LEA R157, P4, R27, R24.reuse, 0x1 ;  /* 0x000000181b9d7211 */ /* 0x080fe200078808ff */
[----:B------:R-:W-:Y:S01]  /*2a10*/  UIADD3 UR14, UP0, UR22, 0x2, URZ ;  /* 0x00000002160e7890 */ /* 0x000fe2000ff1e03f */
[----:B------:R-:W-:Y:S01]  /*2a20*/  LEA R162, P5, R39, R24, 0x1 ;  /* 0x0000001827a27211 */ /* 0x000fe200078a08ff */
[----:B------:R-:W-:Y:S01]  /*2a30*/  USHF.L.U32 UR5, UR60, 0x1, URZ ;  /* 0x000000013c057899 */ /* 0x000fe2000800063f */
[----:B------:R-:W-:Y:S01]  /*2a40*/  LEA.HI.X.SX32 R18, R17, R30, 0x1, P3 ;  /* 0x0000001e11127211 */ /* 0x000fe200018f0eff */
[----:B------:R-:W-:Y:S01]  /*2a50*/  UIADD3.X UR15, UR9, 0x40000040, URZ, UP0, !UPT ;  /* 0x40000040090f7890 */ /* 0x000fe200087fe43f */
[----:B------:R-:W-:Y:S01]  /*2a60*/  LEA R158, P3, R29, R24, 0x1 ;  /* 0x000000181d9e7211 */ /* 0x000fe200078608ff */
[----:B------:R-:W-:Y:S01]  /*2a70*/  UMOV UR8, UR11 ;  /* 0x0000000b00087c82 */ /* 0x000fe20008000000 */
[----:B------:R-:W-:Y:S01]  /*2a80*/  LEA.HI.X.SX32 R13, R37, R30, 0x1, P2 ;  /* 0x0000001e250d7211 */ /* 0x000fe200010f0eff */
[----:B------:R-:W-:Y:S01]  /*2a90*/  UMOV UR9, UR12 ;  /* 0x0000000c00097c82 */ /* 0x000fe20008000000 */
[----:B------:R-:W-:Y:S01]  /*2aa0*/  LEA R154, P0, R21, R24, 0x1 ;  /* 0x00000018159a7211 */ /* 0x000fe200078008ff */
[----:B------:R-:W-:Y:S01]  /*2ab0*/  USHF.L.U64.HI UR60, UR60, 0x1, UR10 ;  /* 0x000000013c3c7899 */ /* 0x000fe2000801020a */
[----:B------:R-:W-:Y:S01]  /*2ac0*/  LEA.HI.X.SX32 R16, R15, R30, 0x1, P6 ;  /* 0x0000001e0f107211 */ /* 0x000fe200030f0eff */
[----:B------:R-:W-:Y:S01]  /*2ad0*/  UIADD3.64 UR10, UR8, 0x180, URZ ;  /* 0x00000180080a7897 */ /* 0x000fe2000fffe03f */
[----:B------:R-:W-:Y:S01]  /*2ae0*/  LEA R17, P2, R49, R24, 0x1 ;  /* 0x0000001831117211 */ /* 0x000fe200078408ff */
[----:B------:R-:W-:Y:S01]  /*2af0*/  UIADD3.64 UR10, UR8, 0x280, URZ ;  /* 0x00000280080a7897 */ /* 0x000fe2000fffe03f */
[-C--:B------:R-:W-:Y:S01]  /*2b00*/  LEA.HI.X.SX32 R20, R19, R30.reuse, 0x1, P1 ;  /* 0x0000001e13147211 */ /* 0x080fe200008f0eff */
[----:B------:R-:W-:Y:S01]  /*2b10*/  UIADD3.64 UR18, UR8, 0x200, URZ ;  /* 0x0000020008127897 */ /* 0x000fe2000fffe03f */
[-C--:B------:R-:W-:Y:S01]  /*2b20*/  LEA.HI.X.SX32 R9, R27, R30.reuse, 0x1, P4 ;  /* 0x0000001e1b097211 */ /* 0x080fe200020f0eff */
[----:B------:R0:W-:Y:S01]  /*2b30*/  STL [R1+0x8], R17 ;  /* 0x0000081101007387 */ /* 0x0001e20000100800 */
[----:B------:R-:W-:Y:S01]  /*2b40*/  LEA.HI.X.SX32 R15, R39, R30, 0x1, P5 ;  /* 0x0000001e270f7211 */ /* 0x000fe200028f0eff */
[----:B------:R-:W-:Y:S01]  /*2b50*/  IMAD.WIDE R26, R75, 0x2, R188 ;  /* 0x000000024b1a7825 */ /* 0x000fe200078e02bc */
[----:B------:R-:W-:-:S02]  /*2b60*/  LEA R163, P4, R41, R24, 0x1 ;  /* 0x0000001829a37211 */ /* 0x000fc400078808ff */
[----:B------:R-:W-:Y:S02]  /*2b70*/  CS2R R38, SRZ ;  /* 0x0000000000267805 */ /* 0x000fe4000001ff00 */
[-C--:B------:R-:W-:Y:S01]  /*2b80*/  LEA R19, P5, R51, R24.reuse, 0x1 ;  /* 0x0000001833137211 */ /* 0x080fe200078a08ff */
[----:B------:R-:W-:Y:S01]  /*2b90*/  UMOV UR10, UR14 ;  /* 0x0000000e000a7c82 */ /* 0x000fe20008000000 */
[----:B------:R-:W-:Y:S01]  /*2ba0*/  LEA R159, P1, R31, R24, 0x1 ;  /* 0x000000181f9f7211 */ /* 0x000fe200078208ff */
[----:B------:R-:W-:Y:S01]  /*2bb0*/  UMOV UR11, UR15 ;  /* 0x0000000f000b7c82 */ /* 0x000fe20008000000 */
[-C--:B------:R-:W-:Y:S01]  /*2bc0*/  LEA.HI.X.SX32 R10, R29, R30.reuse, 0x1, P3 ;  /* 0x0000001e1d0a7211 */ /* 0x080fe200018f0eff */
[----:B------:R1:W-:Y:S01]  /*2bd0*/  STL [R1+0x34], R19 ;  /* 0x0000341301007387 */ /* 0x0003e20000100800 */
[----:B------:R-:W-:Y:S01]  /*2be0*/  LEA.HI.X.SX32 R21, R21, R30, 0x1, P0 ;  /* 0x0000001e15157211 */ /* 0x000fe200000f0eff */
[----:B------:R-:W-:Y:S01]  /*2bf0*/  IMAD R29, R35, 0x3d, RZ ;  /* 0x0000003d231d7824 */ /* 0x000fe200078e02ff */
[-C--:B------:R-:W-:Y:S01]  /*2c00*/  LEA R164, P3, R43, R24.reuse, 0x1 ;  /* 0x000000182ba47211 */ /* 0x080fe200078608ff */
[----:B------:R-:W-:Y:S01]  /*2c10*/  UIADD3.64 UR12, UR8, 0x80, URZ ;  /* 0x00000080080c7897 */ /* 0x000fe2000fffe03f */
[----:B------:R-:W-:Y:S01]  /*2c20*/  LEA R160, P0, R33, R24, 0x1 ;  /* 0x0000001821a07211 */ /* 0x000fe200078008ff */
[----:B------:R-:W-:Y:S01]  /*2c30*/  UIADD3.64 UR16, UR8, 0x100, URZ ;  /* 0x0000010008107897 */ /* 0x000fe2000fffe03f */
[----:B0-----:R-:W-:-:S02]  /*2c40*/  LEA.HI.X.SX32 R17, R41, R30, 0x1, P4 ;  /* 0x0000001e29117211 */ /* 0x001fc400020f0eff */
[----:B------:R-:W-:Y:S02]  /*2c50*/  CS2R R40, SRZ ;  /* 0x0000000000287805 */ /* 0x000fe4000001ff00 */
[----:B------:R-:W-:Y:S01]  /*2c60*/  LEA.HI.X.SX32 R11, R31, R30, 0x1, P1 ;  /* 0x0000001e1f0b7211 */ /* 0x000fe200008f0eff */
[----:B------:R-:W-:Y:S01]  /*2c70*/  IMAD R31, R35, 0x3c, RZ ;  /* 0x0000003c231f7824 */ /* 0x000fe200078e02ff */
[-C--:B------:R-:W-:Y:S01]  /*2c80*/  LEA R166, P4, R53, R24.reuse, 0x1 ;  /* 0x0000001835a67211 */ /* 0x080fe200078808ff */
[----:B------:R-:W-:Y:S01]  /*2c90*/  UIADD3.64 UR24, UR8, 0x300, URZ ;  /* 0x0000030008187897 */ /* 0x000fe2000fffe03f */
[----:B------:R-:W-:Y:S01]  /*2ca0*/  LEA R229, P1, R45, R24, 0x1 ;  /* 0x000000182de57211 */ /* 0x000fe200078208ff */
[----:B------:R-:W-:Y:S01]  /*2cb0*/  UIADD3.64 UR28, UR8, 0x380, URZ ;  /* 0x00000380081c7897 */ /* 0x000fe2000fffe03f */
[-C--:B-1----:R-:W-:Y:S01]  /*2cc0*/  LEA.HI.X.SX32 R19, R43, R30.reuse, 0x1, P3 ;  /* 0x0000001e2b137211 */ /* 0x082fe200018f0eff */
[----:B------:R0:W-:Y:S01]  /*2cd0*/  STL [R1+0x60], R166 ;  /* 0x000060a601007387 */ /* 0x0001e20000100800 */
[----:B------:R-:W-:-:S02]  /*2ce0*/  LEA.HI.X.SX32 R12, R33, R30, 0x1, P0 ;  /* 0x0000001e210c7211 */ /* 0x000fc400000f0eff */
[----:B------:R-:W-:Y:S02]  /*2cf0*/  CS2R R32, SRZ ;  /* 0x0000000000207805 */ /* 0x000fe4000001ff00 */
[-C--:B------:R-:W-:Y:S02]  /*2d00*/  LEA R165, P3, R55, R24.reuse, 0x1 ;  /* 0x0000001837a57211 */ /* 0x080fe400078608ff */
[----:B------:R-:W-:Y:S02]  /*2d10*/  CS2R R42, SRZ ;  /* 0x00000000002a7805 */ /* 0x000fe4000001ff00 */
[----:B------:R-:W-:Y:S01]  /*2d20*/  LEA R243, P0, R47, R24, 0x1 ;  /* 0x000000182ff37211 */ /* 0x000fe200078008ff */
[----:B------:R-:W-:Y:S01]  /*2d30*/  UIADD3.64 UR32, UR8, 0x400, URZ ;  /* 0x0000040008207897 */ /* 0x000fe2000fffe03f */
[-C--:B------:R-:W-:Y:S01]  /*2d40*/  LEA.HI.X.SX32 R219, R45, R30.reuse, 0x1, P1 ;  /* 0x0000001e2ddb7211 */ /* 0x080fe200008f0eff */
[----:B------:R1:W-:Y:S01]  /*2d50*/  STL [R1+0x84], R165 ;  /* 0x000084a501007387 */ /* 0x0003e20000100800 */
[----:B------:R-:W-:-:S02]  /*2d60*/  LEA.HI.X.SX32 R231, R47, R30, 0x1, P0 ;  /* 0x0000001e2fe77211 */ /* 0x000fc400000f0eff */
[----:B------:R-:W-:Y:S02]  /*2d70*/  CS2R R44, SRZ ;  /* 0x00000000002c7805 */ /* 0x000fe4000001ff00 */
[-C--:B0-----:R-:W-:Y:S02]  /*2d80*/  LEA R166, P1, R57, R24.reuse, 0x1 ;  /* 0x0000001839a67211 */ /* 0x081fe400078208ff */
[----:B------:R-:W-:Y:S02]  /*2d90*/  CS2R R46, SRZ ;  /* 0x00000000002e7805 */ /* 0x000fe4000001ff00 */
[C---:B------:R-:W-:Y:S01]  /*2da0*/  LOP3.LUT R169, R4.reuse, 0x20, RZ, 0x3c, !PT ;  /* 0x0000002004a97812 */ /* 0x040fe200078e3cff */
[----:B------:R-:W-:Y:S01]  /*2db0*/  UIADD3.64 UR36, UR8, 0x480, URZ ;  /* 0x0000048008247897 */ /* 0x000fe2000fffe03f */
[C---:B------:R-:W-:Y:S01]  /*2dc0*/  LOP3.LUT R168, R4.reuse, 0x30, RZ, 0x3c, !PT ;  /* 0x0000003004a87812 */ /* 0x040fe200078e3cff */
[----:B------:R0:W-:Y:S01]  /*2dd0*/  STL [R1+0x94], R166 ;  /* 0x000094a601007387 */ /* 0x0001e20000100800 */
[C---:B------:R-:W-:Y:S01]  /*2de0*/  LOP3.LUT R169, R4.reuse, 0x50, RZ, 0x3c, !PT ;  /* 0x0000005004a97812 */ /* 0x040fe200078e3cff */
[----:B------:R-:W-:Y:S01]  /*2df0*/  UIADD3.64 UR40, UR8, 0x500, URZ ;  /* 0x0000050008287897 */ /* 0x000fe2000fffe03f */
[----:B-1----:R-:W-:Y:S01]  /*2e00*/  LEA R165, P0, R59, R24, 0x1 ;  /* 0x000000183ba57211 */ /* 0x002fe200078008ff */
[----:B------:R-:W-:Y:S01]  /*2e10*/  UIADD3.64 UR44, UR8, 0x580, URZ ;  /* 0x00000580082c7897 */ /* 0x000fe2000fffe03f */
[----:B------:R-:W-:Y:S01]  /*2e20*/  LOP3.LUT R168, R4, 0x60, RZ, 0x3c, !PT ;  /* 0x0000006004a87812 */ /* 0x000fe200078e3cff */
[----:B------:R-:W-:Y:S01]  /*2e30*/  UIADD3.64 UR48, UR8, 0x600, URZ ;  /* 0x0000060008307897 */ /* 0x000fe2000fffe03f */
[C---:B------:R-:W-:Y:S01]  /*2e40*/  LOP3.LUT R169, R5.reuse, 0x20, RZ, 0x3c, !PT ;  /* 0x0000002005a97812 */ /* 0x040fe200078e3cff */
[----:B------:R1:W-:Y:S01]  /*2e50*/  STL [R1+0xbc], R165 ;  /* 0x0000bca501007387 */ /* 0x0003e20000100800 */
[----:B------:R-:W-:Y:S01]  /*2e60*/  LOP3.LUT R168, R5, 0x40, RZ, 0x3c, !PT ;  /* 0x0000004005a87812 */ /* 0x000fe200078e3cff */
[----:B------:R-:W-:Y:S01]  /*2e70*/  UIADD3.64 UR52, UR8, 0x680, URZ ;  /* 0x0000068008347897 */ /* 0x000fe2000fffe03f */
[----:B0-----:R-:W-:-:S02]  /*2e80*/  LEA.HI.X.SX32 R166, R49, R30, 0x1, P2 ;  /* 0x0000001e31a67211 */ /* 0x001fc400010f0eff */
[----:B------:R-:W-:Y:S02]  /*2e90*/  CS2R R48, SRZ ;  /* 0x0000000000307805 */ /* 0x000fe4000001ff00 */
[----:B------:R-:W-:Y:S01]  /*2ea0*/  LEA R167, P2, R61, R24, 0x1 ;  /* 0x000000183da77211 */ /* 0x000fe200078408ff */
[----:B------:R-:W-:Y:S01]  /*2eb0*/  UIADD3.64 UR56, UR8, 0x700, URZ ;  /* 0x0000070008387897 */ /* 0x000fe2000fffe03f */
[----:B------:R0:W-:Y:S01]  /*2ec0*/  STL [R1], R166 ;  /* 0x000000a601007387 */ /* 0x0001e20000100800 */
[----:B------:R-:W-:Y:S01]  /*2ed0*/  UIADD3.64 UR14, UR10, 0x2, URZ ;  /* 0x000000020a0e7897 */ /* 0x000fe2000fffe03f */
[----:B-1----:R-:W-:Y:S02]  /*2ee0*/  LEA.HI.X.SX32 R165, R51, R30, 0x1, P5 ;  /* 0x0000001e33a57211 */ /* 0x002fe400028f0eff */
[----:B------:R-:W-:Y:S01]  /*2ef0*/  CS2R R50, SRZ ;  /* 0x0000000000327805 */ /* 0x000fe2000001ff00 */
[----:B------:R1:W-:Y:S01]  /*2f00*/  STL [R1+0xc8], R167 ;  /* 0x0000c8a701007387 */ /* 0x0003e20000100800 */
[----:B------:R-:W-:-:S03]  /*2f10*/  UIADD3.64 UR18, UR10, 0x4, URZ ;  /* 0x000000040a127897 */ /* 0x000fc6000fffe03f */
[----:B------:R2:W-:Y:S01]  /*2f20*/  STL [R1+0x2c], R165 ;  /* 0x00002ca501007387 */ /* 0x0005e20000100800 */
[----:B0-----:R-:W-:Y:S02]  /*2f30*/  LEA R166, P5, R63, R24, 0x1 ;  /* 0x000000183fa67211 */ /* 0x001fe400078a08ff */
[----:B-1----:R-:W-:-:S03]  /*2f40*/  LEA.HI.X.SX32 R167, R53, R30, 0x1, P4 ;  /* 0x0000001e35a77211 */ /* 0x002fc600020f0eff */
[----:B------:R0:W-:Y:S01]  /*2f50*/  STL [R1+0xd0], R166 ;  /* 0x0000d0a601007387 */ /* 0x0001e20000100800 */
[----:B------:R-:W-:Y:S02]  /*2f60*/  CS2R R52, SRZ ;  /* 0x0000000000347805 */ /* 0x000fe4000001ff00 */
[----:B--2---:R-:W-:Y:S01]  /*2f70*/  LEA R165, P4, R65, R24, 0x1 ;  /* 0x0000001841a57211 */ /* 0x004fe200078808ff */
[----:B------:R1:W-:Y:S04]  /*2f80*/  STL [R1+0x58], R167 ;  /* 0x000058a701007387 */ /* 0x0003e80000100800 */
[----:B------:R2:W-:Y:S01]  /*2f90*/  STL [R1+0xd8], R165 ;  /* 0x0000d8a501007387 */ /* 0x0005e20000100800 */
[----:B0-----:R-:W-:Y:S02]  /*2fa0*/  LEA.HI.X.SX32 R166, R55, R30, 0x1, P3 ;  /* 0x0000001e37a67211 */ /* 0x001fe400018f0eff */
[----:B------:R-:W-:-:S02]  /*2fb0*/  CS2R R54, SRZ ;  /* 0x0000000000367805 */ /* 0x000fc4000001ff00 */
[----:B-1----:R-:W-:Y:S01]  /*2fc0*/  LEA R167, P3, R67, R24, 0x1 ;  /* 0x0000001843a77211 */ /* 0x002fe200078608ff */
[----:B------:R0:W-:Y:S01]  /*2fd0*/  STL [R1+0x68], R166 ;  /* 0x000068a601007387 */ /* 0x0001e20000100800 */
[----:B--2---:R-:W-:-:S03]  /*2fe0*/  LEA.HI.X.SX32 R165, R57, R30, 0x1, P1 ;  /* 0x0000001e39a57211 */ /* 0x004fc600008f0eff */
[----:B------:R1:W-:Y:S01]  /*2ff0*/  STL [R1+0xe0], R167 ;  /* 0x0000e0a701007387 */ /* 0x0003e20000100800 */
[----:B------:R-:W-:-:S03]  /*3000*/  CS2R R56, SRZ ;  /* 0x0000000000387805 */ /* 0x000fc6000001ff00 */
        /* <DEDUP_REMOVED lines=21> */
[----:B------:R1:W-:Y:S01]  /*3160*/  STL [R1+0xd4], R167 ;  /* 0x0000d4a701007387 */ /* 0x0003e20000100800 */
[----:B------:R-:W-:Y:S01]  /*3170*/  IMAD.WIDE R24, R75, 0x2, R190 ;  /* 0x000000024b187825 */ /* 0x000fe200078e02be */
[----:B------:R-:W-:Y:S02]  /*3180*/  CS2R R74, SRZ ;  /* 0x00000000004a7805 */ /* 0x000fe4000001ff00 */
[----:B------:R2:W-:Y:S01]  /*3190*/  STL [R1+0x108], R165 ;  /* 0x000108a501007387 */ /* 0x0005e20000100800 */
[----:B0-----:R-:W-:Y:S02]  /*31a0*/  LEA.HI.X.SX32 R166, R67, R30, 0x1, P3 ;  /* 0x0000001e43a67211 */ /* 0x001fe400018f0eff */
[----:B------:R-:W-:-:S02]  /*31b0*/  CS2R R66, SRZ ;  /* 0x0000000000427805 */ /* 0x000fc4000001ff00 */
[-C--:B-1----:R-:W-:Y:S01]  /*31c0*/  LEA.HI.X.SX32 R167, R69, R30.reuse, 0x1, P1 ;  /* 0x0000001e45a77211 */ /* 0x082fe200008f0eff */
[----:B------:R0:W-:Y:S01]  /*31d0*/  STL [R1+0xdc], R166 ;  /* 0x0000dca601007387 */ /* 0x0001e20000100800 */
[----:B------:R-:W-:Y:S02]  /*31e0*/  CS2R R68, SRZ ;  /* 0x0000000000447805 */ /* 0x000fe4000001ff00 */
[----:B--2---:R-:W-:Y:S01]  /*31f0*/  LEA.HI.X.SX32 R165, R71, R30, 0x1, P0 ;  /* 0x0000001e47a57211 */ /* 0x004fe200000f0eff */
[----:B------:R1:W-:Y:S01]  /*3200*/  STL [R1+0xe4], R167 ;  /* 0x0000e4a701007387 */ /* 0x0003e20000100800 */
[----:B------:R-:W-:-:S03]  /*3210*/  CS2R R70, SRZ ;  /* 0x0000000000467805 */ /* 0x000fc6000001ff00 */
[----:B------:R2:W-:Y:S01]  /*3220*/  STL [R1+0xec], R165 ;  /* 0x0000eca501007387 */ /* 0x0005e20000100800 */
[-C--:B0-----:R-:W-:Y:S02]  /*3230*/  LEA.HI.X.SX32 R166, R73, R30.reuse, 0x1, P2 ;  /* 0x0000001e49a67211 */ /* 0x081fe400010f0eff */
[----:B------:R-:W-:Y:S02]  /*3240*/  CS2R R72, SRZ ;  /* 0x0000000000487805 */ /* 0x000fe4000001ff00 */
[----:B-1----:R-:W-:Y:S01]  /*3250*/  SHF.R.S32.HI R167, RZ, 0x6, R36 ;  /* 0x00000006ffa77819 */ /* 0x002fe20000011424 */
[----:B------:R0:W-:Y:S01]  /*3260*/  STL [R1+0xf4], R166 ;  /* 0x0000f4a601007387 */ /* 0x0001e20000100800 */
[----:B------:R-:W-:Y:S02]  /*3270*/  CS2R R36, SRZ ;  /* 0x0000000000247805 */ /* 0x000fe4000001ff00 */
[-C--:B--2---:R-:W-:Y:S02]  /*3280*/  LEA.HI.X.SX32 R165, R6, R30.reuse, 0x1, P5 ;  /* 0x0000001e06a57211 */ /* 0x084fe400028f0eff */
[----:B------:R-:W-:-:S03]  /*3290*/  LEA.HI.X.SX32 R6, R28, R30, 0x1, P4 ;  /* 0x0000001e1c067211 */ /* 0x000fc600020f0eff */
[----:B------:R1:W-:Y:S01]  /*32a0*/  STL [R1+0xfc], R165 ;  /* 0x0000fca501007387 */ /* 0x0003e20000100800 */
[----:B0-----:R-:W-:-:S03]  /*32b0*/  IMAD.SHL.U32 R166, R35, 0x40, RZ ;  /* 0x0000004023a67824 */ /* 0x001fc600078e00ff */
[----:B------:R-:W-:Y:S04]  /*32c0*/  STL [R1+0x110], R24 ;  /* 0x0001101801007387 */ /* 0x000fe80000100800 */
[----:B------:R0:W-:Y:S01]  /*32d0*/  STL [R1+0x104], R6 ;  /* 0x0001040601007387 */ /* 0x0001e20000100800 */
[----:B-1----:R-:W-:-:S03]  /*32e0*/  SHF.R.S32.HI R165, RZ, 0x1f, R166 ;  /* 0x0000001fffa57819 */ /* 0x002fc600000114a6 */
[----:B------:R1:W-:Y:S01]  /*32f0*/  STL [R1+0x10c], R25 ;  /* 0x00010c1901007387 */ /* 0x0003e20000100800 */
[C---:B------:R-:W-:Y:S01]  /*3300*/  SHF.L.U64.HI R165, R166.reuse, 0x1, R165 ;  /* 0x00000001a6a57819 */ /* 0x040fe200000102a5 */
[----:B------:R-:W-:Y:S02]  /*3310*/  IMAD.SHL.U32 R166, R166, 0x2, RZ ;  /* 0x00000002a6a67824 */ /* 0x000fe400078e00ff */
[----:B------:R-:W-:Y:S01]  /*3320*/  STL [R1+0x118], R26 ;  /* 0x0001181a01007387 */ /* 0x000fe20000100800 */
[----:B0-----:R-:W-:-:S03]  /*3330*/  IMAD R6, R35, 0x14, RZ ;  /* 0x0000001423067824 */ /* 0x001fc600078e02ff */
[----:B------:R0:W-:Y:S01]  /*3340*/  STL [R1+0x114], R27 ;  /* 0x0001141b01007387 */ /* 0x0001e20000100800 */
[----:B-1----:R-:W-:-:S05]  /*3350*/  IMAD.WIDE R24, R77, 0x2, R190 ;  /* 0x000000024d187825 */ /* 0x002fca00078e02be */
[----:B------:R-:W-:Y:S01]  /*3360*/  STL [R1+0x120], R24 ;  /* 0x0001201801007387 */ /* 0x000fe20000100800 */
[----:B0-----:R-:W-:-:S03]  /*3370*/  IMAD.WIDE R26, R77, 0x2, R188 ;  /* 0x000000024d1a7825 */ /* 0x001fc600078e02bc */
[----:B------:R0:W-:Y:S01]  /*3380*/  STL [R1+0x11c], R25 ;  /* 0x00011c1901007387 */ /* 0x0001e20000100800 */
[----:B------:R-:W-:-:S03]  /*3390*/  CS2R R76, SRZ ;  /* 0x00000000004c7805 */ /* 0x000fc6000001ff00 */
[----:B------:R-:W-:Y:S04]  /*33a0*/  STL [R1+0x128], R26 ;  /* 0x0001281a01007387 */ /* 0x000fe80000100800 */
[----:B------:R1:W-:Y:S01]  /*33b0*/  STL [R1+0x124], R27 ;  /* 0x0001241b01007387 */ /* 0x0003e20000100800 */
[----:B0-----:R-:W-:-:S04]  /*33c0*/  IMAD.WIDE R24, R29, 0x2, R190 ;  /* 0x000000021d187825 */ /* 0x001fc800078e02be */
[--C-:B------:R-:W-:Y:S01]  /*33d0*/  IMAD.WIDE R28, R29, 0x2, R188.reuse ;  /* 0x000000021d1c7825 */ /* 0x100fe200078e02bc */
[----:B------:R-:W-:Y:S03]  /*33e0*/  STL [R1+0x130], R24 ;  /* 0x0001301801007387 */ /* 0x000fe60000100800 */
[C---:B-1----:R-:W-:Y:S01]  /*33f0*/  IMAD.WIDE R26, R31.reuse, 0x2, R188 ;  /* 0x000000021f1a7825 */ /* 0x042fe200078e02bc */
[----:B------:R0:W-:Y:S04]  /*3400*/  STL [R1+0x12c], R25 ;  /* 0x00012c1901007387 */ /* 0x0001e80000100800 */
[----:B------:R-:W-:Y:S04]  /*3410*/  STL [R1+0x138], R28 ;  /* 0x0001381c01007387 */ /* 0x000fe80000100800 */
[----:B------:R1:W-:Y:S01]  /*3420*/  STL [R1+0x134], R29 ;  /* 0x0001341d01007387 */ /* 0x0003e20000100800 */
[----:B0-----:R-:W-:-:S04]  /*3430*/  IMAD.WIDE R24, R31, 0x2, R190 ;  /* 0x000000021f187825 */ /* 0x001fc800078e02be */
[C---:B------:R-:W-:Y:S01]  /*3440*/  IMAD R31, R35.reuse, 0x3a, RZ ;  /* 0x0000003a231f7824 */ /* 0x040fe200078e02ff */
[----:B------:R-:W-:Y:S01]  /*3450*/  STL [R1+0x140], R24 ;  /* 0x0001401801007387 */ /* 0x000fe20000100800 */
[----:B-1----:R-:W-:-:S03]  /*3460*/  IMAD R29, R35, 0x3b, RZ ;  /* 0x0000003b231d7824 */ /* 0x002fc600078e02ff */
[----:B------:R0:W-:Y:S04]  /*3470*/  STL [R1+0x13c], R25 ;  /* 0x00013c1901007387 */ /* 0x0001e80000100800 */
        /* <DEDUP_REMOVED lines=45> */
[----:B------:R-:W-:Y:S01]  /*3750*/  IMAD.WIDE R28, R29, 0x2, R188 ;  /* 0x000000021d1c7825 */ /* 0x000fe200078e02bc */
[----:B------:R-:W-:Y:S03]  /*3760*/  STL [R1+0x1b0], R24 ;  /* 0x0001b01801007387 */ /* 0x000fe60000100800 */
[----:B-1----:R-:W-:Y:S01]  /*3770*/  IMAD R27, R35, 0x33, RZ ;  /* 0x00000033231b7824 */ /* 0x002fe200078e02ff */
[----:B------:R0:W-:Y:S04]  /*3780*/  STL [R1+0x1ac], R25 ;  /* 0x0001ac1901007387 */ /* 0x0001e80000100800 */
[----:B------:R-:W-:Y:S04]  /*3790*/  STL [R1+0x1b8], R28 ;  /* 0x0001b81c01007387 */ /* 0x000fe80000100800 */
[----:B------:R1:W-:Y:S01]  /*37a0*/  STL [R1+0x1b4], R29 ;  /* 0x0001b41d01007387 */ /* 0x0003e20000100800 */
[----:B0-----:R-:W-:-:S05]  /*37b0*/  IMAD.WIDE R24, R31, 0x2, R190 ;  /* 0x000000021f187825 */ /* 0x001fca00078e02be */
[----:B------:R-:W-:Y:S01]  /*37c0*/  STL [R1+0x1c0], R24 ;  /* 0x0001c01801007387 */ /* 0x000fe20000100800 */
[----:B-1----:R-:W-:-:S03]  /*37d0*/  IMAD.WIDE R28, R31, 0x2, R188 ;  /* 0x000000021f1c7825 */ /* 0x002fc600078e02bc */
[----:B------:R0:W-:Y:S01]  /*37e0*/  STL [R1+0x1bc], R25 ;  /* 0x0001bc1901007387 */ /* 0x0001e20000100800 */
[----:B------:R-:W-:-:S03]  /*37f0*/  IMAD R31, R35, 0x32, RZ ;  /* 0x00000032231f7824 */ /* 0x000fc600078e02ff */
        /* <DEDUP_REMOVED lines=122> */
[C---:B------:R-:W-:Y:S01]  /*3fa0*/  IMAD.SHL.U32 R31, R35.reuse, 0x20, RZ ;  /* 0x00000020231f7824 */ /* 0x040fe200078e00ff */
        /* <DEDUP_REMOVED lines=82> */
[----:B0-----:R-:W-:Y:S01]  /*44d0*/  IMAD.WIDE R24, R31, 0x2, R190 ;  /* 0x000000021f187825 */ /* 0x001fe200078e02be */
[----:B------:R-:W-:-:S04]  /*44e0*/  CS2R R30, SRZ ;  /* 0x00000000001e7805 */ /* 0x000fc8000001ff00 */
        /* <DEDUP_REMOVED lines=10> */
[----:B------:R1:W-:Y:S04]  /*4590*/  STL [R1+0x3c4], R28 ;  /* 0x0003c41c01007387 */ /* 0x0003e80000100800 */
[----:B------:R-:W-:Y:S01]  /*45a0*/  STL [R1+0x3c0], R29 ;  /* 0x0003c01d01007387 */ /* 0x000fe20000100800 */
        /* <DEDUP_REMOVED lines=127> */
[----:B------:R-:W-:Y:S01]  /*4da0*/  IMAD.MOV.U32 R6, RZ, RZ, RZ ;  /* 0x000000ffff067224 */ /* 0x000fe200078e00ff */
[----:B------:R-:W-:Y:S01]  /*4db0*/  STL [R1+0x4ec], R24 ;  /* 0x0004ec1801007387 */ /* 0x000fe20000100800 */
[----:B-1----:R-:W-:-:S03]  /*4dc0*/  IMAD.WIDE R28, R35, 0x2, R190 ;  /* 0x00000002231c7825 */ /* 0x002fc600078e02be */
[----:B------:R0:W-:Y:S04]  /*4dd0*/  STL [R1+0x4e8], R25 ;  /* 0x0004e81901007387 */ /* 0x0001e80000100800 */
[----:B------:R-:W-:Y:S04]  /*4de0*/  STL [R1+0x4f4], R26 ;  /* 0x0004f41a01007387 */ /* 0x000fe80000100800 */
[----:B------:R1:W-:Y:S01]  /*4df0*/  STL [R1+0x4f0], R27 ;  /* 0x0004f01b01007387 */ /* 0x0003e20000100800 */
[----:B0-----:R-:W-:Y:S01]  /*4e00*/  IMAD.WIDE R24, R35, 0x2, R188 ;  /* 0x0000000223187825 */ /* 0x001fe200078e02bc */
[----:B------:R-:W-:-:S02]  /*4e10*/  CS2R R34, SRZ ;  /* 0x0000000000227805 */ /* 0x000fc4000001ff00 */
[----:B------:R-:W-:Y:S04]  /*4e20*/  STL [R1+0x4fc], R28 ;  /* 0x0004fc1c01007387 */ /* 0x000fe80000100800 */
[----:B------:R0:W-:Y:S01]  /*4e30*/  STL [R1+0x4f8], R29 ;  /* 0x0004f81d01007387 */ /* 0x0001e20000100800 */
[----:B-1----:R-:W-:-:S03]  /*4e40*/  CS2R R26, SRZ ;  /* 0x00000000001a7805 */ /* 0x002fc6000001ff00 */
[----:B------:R-:W-:Y:S04]  /*4e50*/  STL [R1+0x504], R24 ;  /* 0x0005041801007387 */ /* 0x000fe80000100800 */
[----:B------:R1:W-:Y:S01]  /*4e60*/  STL [R1+0x500], R25 ;  /* 0x0005001901007387 */ /* 0x0003e20000100800 */
[----:B0-----:R-:W-:-:S03]  /*4e70*/  CS2R R28, SRZ ;  /* 0x00000000001c7805 */ /* 0x001fc6000001ff00 */
[----:B------:R0:W-:Y:S01]  /*4e80*/  STL [R1+0x534], R167 ;  /* 0x000534a701007387 */ /* 0x0001e20000100800 */
[----:B-1----:R-:W-:Y:S02]  /*4e90*/  CS2R R24, SRZ ;  /* 0x0000000000187805 */ /* 0x002fe4000001ff00 */
[C---:B0-----:R-:W-:Y:S02]  /*4ea0*/  LOP3.LUT R167, R4.reuse, 0x10, RZ, 0x3c, !PT ;  /* 0x0000001004a77812 */ /* 0x041fe400078e3cff */
[C---:B------:R-:W-:Y:S02]  /*4eb0*/  LOP3.LUT R167, R4.reuse, 0x40, RZ, 0x3c, !PT ;  /* 0x0000004004a77812 */ /* 0x040fe400078e3cff */
[----:B------:R-:W-:Y:S02]  /*4ec0*/  LOP3.LUT R167, R4, 0x70, RZ, 0x3c, !PT ;  /* 0x0000007004a77812 */ /* 0x000fe400078e3cff */
[----:B------:R-:W-:-:S07]  /*4ed0*/  LOP3.LUT R167, R5, 0x60, RZ, 0x3c, !PT ;  /* 0x0000006005a77812 */ /* 0x000fce00078e3cff */
.L_x_1:
[----:B------:R-:W-:Y:S01]  /*4ee0*/  STL [R1+0x658], R243 ;  /* 0x000658f301007387 */ /* 0x000fe20000100800 */
[----:B------:R-:W-:Y:S02]  /*4ef0*/  MOV R166, UR49 ;  /* 0x0000003100a67c02 */ /* 0x000fe40008000f00 */
[----:B------:R-:W-:Y:S01]  /*4f00*/  MOV R167, UR53 ;  /* 0x0000003500a77c02 */ /* 0x000fe20008000f00 */
[----:B------:R-:W-:Y:S01]  /*4f10*/  STL [R1+0x654], R231 ;  /* 0x000654e701007387 */ /* 0x000fe20000100800 */
[----:B------:R-:W-:Y:S02]  /*4f20*/  PRMT R213, RZ, 0x7610, R213 ;  /* 0x00007610ffd57816 */ /* 0x000fe400000000d5 */
[----:B------:R-:W-:Y:S01]  /*4f30*/  PRMT R194, RZ, 0x7610, R194 ;  /* 0x00007610ffc27816 */ /* 0x000fe200000000c2 */
[----:B------:R-:W-:Y:S04]  /*4f40*/  STL [R1+0x650], R229 ;  /* 0x000650e501007387 */ /* 0x000fe80000100800 */
        /* <DEDUP_REMOVED lines=32> */
[----:B------:R0:W-:Y:S04]  /*5150*/  STL [R1+0x56c], R165 ;  /* 0x00056ca501007387 */ /* 0x0001e80000100800 */
[----:B-----5:R-:W-:Y:S04]  /*5160*/  STL [R1+0x568], R3 ;  /* 0x0005680301007387 */ /* 0x020fe80000100800 */
[----:B------:R-:W-:Y:S01]  /*5170*/  STL [R1+0x564], R2 ;  /* 0x0005640201007387 */ /* 0x000fe20000100800 */
[----:B0-----:R-:W-:-:S03]  /*5180*/  MOV R165, UR48 ;  /* 0x0000003000a57c02 */ /* 0x001fc60008000f00 */
[----:B------:R-:W-:Y:S04]  /*5190*/  STL [R1+0x560], R0 ;  /* 0x0005600001007387 */ /* 0x000fe80000100800 */
[----:B------:R0:W-:Y:S04]  /*51a0*/  STL [R1+0x530], R166 ;  /* 0x000530a601007387 */ /* 0x0001e80000100800 */
[----:B------:R1:W-:Y:S04]  /*51b0*/  STL [R1+0x52c], R165 ;  /* 0x00052ca501007387 */ /* 0x0003e80000100800 */
[----:B------:R2:W-:Y:S01]  /*51c0*/  STL [R1+0x528], R167 ;  /* 0x000528a701007387 */ /* 0x0005e20000100800 */
[----:B0-----:R-:W-:-:S02]  /*51d0*/  MOV R166, UR52 ;  /* 0x0000003400a67c02 */ /* 0x001fc40008000f00 */
[----:B-1----:R-:W-:Y:S01]  /*51e0*/  MOV R165, UR57 ;  /* 0x0000003900a57c02 */ /* 0x002fe20008000f00 */
[----:B--2---:R-:W0:Y:S04]  /*51f0*/  LDC R167, c[0x0][0x230] ;  /* 0x00008c00ffa77b82 */ /* 0x004e280000000800 */
[----:B------:R-:W-:Y:S04]  /*5200*/  STL [R1+0x570], R165 ;  /* 0x000570a501007387 */ /* 0x000fe80000100800 */
[----:B------:R1:W-:Y:S02]  /*5210*/  STL [R1+0x524], R166 ;  /* 0x000524a601007387 */ /* 0x0003e40000100800 */
[----:B-1----:R-:W-:-:S05]  /*5220*/  MOV R166, UR56 ;  /* 0x0000003800a67c02 */ /* 0x002fca0008000f00 */
[----:B------:R-:W-:Y:S01]  /*5230*/  STL [R1+0x578], R166 ;  /* 0x000578a601007387 */ /* 0x000fe20000100800 */
[----:B0-----:R-:W-:-:S03]  /*5240*/  IMAD R167, R6, -0x40, R167 ;  /* 0xffffffc006a77824 */ /* 0x001fc600078e02a7 */
[----:B------:R-:W-:Y:S02]  /*5250*/  STL [R1+0x57c], R6 ;  /* 0x00057c0601007387 */ /* 0x000fe40000100800 */
[C---:B------:R-:W-:Y:S02]  /*5260*/  ISETP.GT.AND P0, PT, R167.reuse, RZ, PT ;  /* 0x000000ffa700720c */ /* 0x040fe40003f04270 */
[----:B------:R-:W-:Y:S01]  /*5270*/  STL [R1+0x584], R188 ;  /* 0x000584bc01007387 */ /* 0x000fe20000100800 */
[C---:B------:R-:W-:Y:S02]  /*5280*/  ISETP.GT.AND P1, PT, R167.reuse, 0x1, PT ;  /* 0x00000001a700780c */ /* 0x040fe40003f24270 */
[----:B------:R-:W-:Y:S01]  /*5290*/  PRMT R200, RZ, 0x7610, R200 ;  /* 0x00007610ffc87816 */ /* 0x000fe200000000c8 */
[----:B------:R-:W-:Y:S01]  /*52a0*/  STL [R1+0x580], R189 ;  /* 0x000580bd01007387 */ /* 0x000fe20000100800 */
[----:B------:R-:W-:Y:S02]  /*52b0*/  PRMT R199, RZ, 0x7610, R199 ;  /* 0x00007610ffc77816 */ /* 0x000fe400000000c7 */
[----:B------:R-:W-:-:S04]  /*52c0*/  ISETP.GT.AND P2, PT, R167, 0x2, PT ;  /* 0x00000002a700780c */ /* 0x000fc80003f44270 */
[----:B------:R-:W-:Y:S02]  /*52d0*/  @P0 IMAD.MOV.U32 R168, RZ, RZ, R188 ;  /* 0x000000ffffa80224 */ /* 0x000fe400078e00bc */
[----:B------:R-:W-:-:S05]  /*52e0*/  @P0 IMAD.MOV.U32 R169, RZ, RZ, R189 ;  /* 0x000000ffffa90224 */ /* 0x000fca00078e00bd */
[----:B------:R0:W2:Y:S04]  /*52f0*/  @P0 LDG.E.U16 R213, desc[UR6][R168.64] ;  /* 0x00000006a8d50981 */ /* 0x0000a8000c1e1500 */
[----:B------:R-:W-:Y:S04]  /*5300*/  STL [R1+0x58c], R190 ;  /* 0x00058cbe01007387 */ /* 0x000fe80000100800 */
[----:B------:R-:W-:Y:S01]  /*5310*/  STL [R1+0x588], R191 ;  /* 0x000588bf01007387 */ /* 0x000fe20000100800 */
[----:B0-----:R-:W-:Y:S02]  /*5320*/  @P0 IMAD.MOV.U32 R168, RZ, RZ, R190 ;  /* 0x000000ffffa80224 */ /* 0x001fe400078e00be */
[----:B------:R-:W-:-:S05]  /*5330*/  @P0 IMAD.MOV.U32 R169, RZ, RZ, R191 ;  /* 0x000000ffffa90224 */ /* 0x000fca00078e00bf */
[----:B------:R0:W3:Y:S04]  /*5340*/  @P0 LDG.E.U16 R194, desc[UR6][R168.64] ;  /* 0x00000006a8c20981 */ /* 0x0000e8000c1e1500 */
[----:B------:R-:W0:Y:S04]  /*5350*/  LDL R168, [R1+0x500] ;  /* 0x0005000001a87983 */ /* 0x000e280000100800 */
[----:B------:R-:W0:Y:S01]  /*5360*/  LDL R169, [R1+0x504] ;  /* 0x0005040001a97983 */ /* 0x000e220000100800 */
[----:B------:R-:W-:Y:S02]  /*5370*/  PRMT R243, RZ, 0x7610, R243 ;  /* 0x00007610fff37816 */ /* 0x000fe400000000f3 */
[----:B------:R-:W-:-:S02]  /*5380*/  PRMT R231, RZ, 0x7610, R231 ;  /* 0x00007610ffe77816 */ /* 0x000fc400000000e7 */
[----:B------:R-:W-:Y:S02]  /*5390*/  ISETP.GT.AND P0, PT, R167, 0x3, PT ;  /* 0x00000003a700780c */ /* 0x000fe40003f04270 */
[----:B0-----:R-:W-:-:S04]  /*53a0*/  @P1 LOP3.LUT R169, R169, R168, RZ, 0x3c, !PT ;  /* 0x000000a8a9a91212 */ /* 0x001fc800078e3cff */
[----:B------:R-:W-:-:S04]  /*53b0*/  @P1 LOP3.LUT R168, R169, R168, RZ, 0x3c, !PT ;  /* 0x000000a8a9a81212 */ /* 0x000fc800078e3cff */
[----:B------:R-:W-:-:S05]  /*53c0*/  @P1 LOP3.LUT R169, R169, R168, RZ, 0x3c, !PT ;  /* 0x000000a8a9a91212 */ /* 0x000fca00078e3cff */
[----:B------:R0:W4:Y:S04]  /*53d0*/  @P1 LDG.E.U16 R200, desc[UR6][R168.64] ;  /* 0x00000006a8c81981 */ /* 0x000128000c1e1500 */
[----:B------:R-:W0:Y:S04]  /*53e0*/  LDL R168, [R1+0x4f8] ;  /* 0x0004f80001a87983 */ /* 0x000e280000100800 */
[----:B------:R-:W0:Y:S02]  /*53f0*/  LDL R169, [R1+0x4fc] ;  /* 0x0004fc0001a97983 */ /* 0x000e240000100800 */
        /* <DEDUP_REMOVED lines=9> */
[----:B------:R-:W2:Y:S04]  /*5490*/  @P2 LDG.E.U16 R243, desc[UR6][R168.64] ;  /* 0x00000006a8f32981 */ /* 0x000ea8000c1e1500 */
[----:B--2---:R0:W-:Y:S04]  /*54a0*/  STL [R1+0x518], R243 ;  /* 0x000518f301007387 */ /* 0x0041e80000100800 */
[----:B0-----:R-:W2:Y:S04]  /*54b0*/  LDL.LU R243, [R1+0x658] ;  /* 0x0006580001f37983 */ /* 0x001ea80000300800 */
[----:B------:R-:W3:Y:S04]  /*54c0*/  LDL R168, [R1+0x4e8] ;  /* 0x0004e80001a87983 */ /* 0x000ee80000100800 */
[----:B------:R-:W3:Y:S01]  /*54d0*/  LDL R169, [R1+0x4ec] ;  /* 0x0004ec0001a97983 */ /* 0x000ee20000100800 */
[----:B------:R-:W-:-:S02]  /*54e0*/  PRMT R229, RZ, 0x7610, R229 ;  /* 0x00007610ffe57816 */ /* 0x000fc400000000e5 */
[----:B------:R-:W-:Y:S02]  /*54f0*/  PRMT R219, RZ, 0x7610, R219 ;  /* 0x00007610ffdb7816 */ /* 0x000fe400000000db */
[----:B------:R-:W-:Y:S02]  /*5500*/  ISETP.GT.AND P1, PT, R167, 0x4, PT ;  /* 0x00000004a700780c */ /* 0x000fe40003f24270 */
[----:B---3--:R-:W-:-:S04]  /*5510*/  @P2 LOP3.LUT R169, R169, R168, RZ, 0x3c, !PT ;  /* 0x000000a8a9a92212 */ /* 0x008fc800078e3cff */
[----:B------:R-:W-:-:S04]  /*5520*/  @P2 LOP3.LUT R168, R169, R168, RZ, 0x3c, !PT ;  /* 0x000000a8a9a82212 */ /* 0x000fc800078e3cff */
[----:B------:R-:W-:-:S05]  /*5530*/  @P2 LOP3.LUT R169, R169, R168, RZ, 0x3c, !PT ;  /* 0x000000a8a9a92212 */ /* 0x000fca00078e3cff */
[----:B------:R-:W3:Y:S04]  /*5540*/  @P2 LDG.E.U16 R231, desc[UR6][R168.64] ;  /* 0x00000006a8e72981 */ /* 0x000ee8000c1e1500 */
[----:B---3--:R0:W-:Y:S04]  /*5550*/  STL [R1+0x514], R231 ;  /* 0x000514e701007387 */ /* 0x0081e80000100800 */
[----:B0-----:R-:W3:Y:S04]  /*5560*/  LDL.LU R231, [R1+0x654] ;  /* 0x0006540001e77983 */ /* 0x001ee80000300800 */
[----:B------:R-:W4:Y:S04]  /*5570*/  LDL R168, [R1+0x4e0] ;  /* 0x0004e00001a87983 */ /* 0x000f280000100800 */
[----:B------:R-:W4:Y:S02]  /*5580*/  LDL R169, [R1+0x4e4] ;  /* 0x0004e40001a97983 */ /* 0x000f240000100800 */
[----:B----4-:R-:W-:-:S04]  /*5590*/  @P0 LOP3.LUT R169, R169, R168, RZ, 0x3c, !PT ;  /* 0x000000a8a9a90212 */ /* 0x010fc800078e3cff */
[----:B------:R-:W-:-:S04]  /*55a0*/  @P0 LOP3.LUT R168, R169, R168, RZ, 0x3c, !PT ;  /* 0x000000a8a9a80212 */ /* 0x000fc800078e3cff */
[----:B------:R-:W-:-:S05]  /*55b0*/  @P0 LOP3.LUT R169, R169, R168, RZ, 0x3c, !PT ;  /* 0x000000a8a9a90212 */ /* 0x000fca00078e3cff */
[----:B------:R-:W4:Y:S04]  /*55c0*/  @P0 LDG.E.U16 R229, desc[UR6][R168.64] ;  /* 0x00000006a8e50981 */ /* 0x000f28000c1e1500 */
[----:B----4-:R0:W-:Y:S04]  /*55d0*/  STL [R1+0x510], R229 ;  /* 0x000510e501007387 */ /* 0x0101e80000100800 */
[----:B0-----:R-:W4:Y:S04]  /*55e0*/  LDL.LU R229, [R1+0x650] ;  /* 0x0006500001e57983 */ /* 0x001f280000300800 */
[----:B------:R-:W2:Y:S04]  /*55f0*/  LDL R168, [R1+0x4d8] ;  /* 0x0004d80001a87983 */ /* 0x000ea80000100800 */
[----:B------:R-:W2:Y:S01]  /*5600*/  LDL R169, [R1+0x4dc] ;  /* 0x0004dc0001a97983 */ /* 0x000ea20000100800 */
[----:B------:R-:W-:-:S02]  /*5610*/  PRMT R164, RZ, 0x7610, R164 ;  /* 0x00007610ffa47816 */ /* 0x000fc400000000a4 */
[----:B------:R-:W-:Y:S02]  /*5620*/  PRMT R19, RZ, 0x7610, R19 ;  /* 0x00007610ff137816 */ /* 0x000fe40000000013 */
[----:B------:R-:W-:Y:S02]  /*5630*/  ISETP.GT.AND P2, PT, R167, 0x5, PT ;  /* 0x00000005a700780c */ /* 0x000fe40003f44270 */
[----:B--2---:R-:W-:-:S04]  /*5640*/  @P0 LOP3.LUT R169, R169, R168, RZ, 0x3c, !PT ;  /* 0x000000a8a9a90212 */ /* 0x004fc800078e3cff */
        /* <DEDUP_REMOVED lines=36> */
[----:B------:R-:W3:Y:S02]  /*5890*/  LDL R169, [R1+0x4bc] ;  /* 0x0004bc0001a97983 */ /* 0x000ee40000100800 */
        /* <DEDUP_REMOVED lines=31> */
[----:B------:R-:W4:Y:S04]  /*5a90*/  LDL R168, [R1+0x498] ;  /* 0x0004980001a87983 */ /* 0x000f280000100800 */
[----:B------:R-:W4:Y:S01]  /*5aa0*/  LDL R169, [R1+0x49c] ;  /* 0x00049c0001a97983 */ /* 0x000f220000100800 */
[----:B------:R-:W-:Y:S02]  /*5ab0*/  PRMT R195, RZ, 0x7610, R195 ;  /* 0x00007610ffc37816 */ /* 0x000fe400000000c3 */
[----:B------:R-:W-:-:S02]  /*5ac0*/  PRMT R196, RZ, 0x7610, R196 ;  /* 0x00007610ffc47816 */ /* 0x000fc400000000c4 */
[----:B------:R-:W-:Y:S01]  /*5ad0*/  ISETP.GT.AND P0, PT, R167, 0x9, PT ;  /* 0x00000009a700780c */ /* 0x000fe20003f04270 */
[----:B---3--:R-:W-:Y:S01]  /*5ae0*/  STL [R1+0x598], R190 ;  /* 0x000598be01007387 */ /* 0x008fe20000100800 */
[----:B----4-:R-:W-:-:S04]  /*5af0*/  @P1 LOP3.LUT R169, R169, R168, RZ, 0x3c, !PT ;  /* 0x000000a8a9a91212 */ /* 0x010fc800078e3cff */
        /* <DEDUP_REMOVED lines=12> */
[----:B------:R0:W3:Y:S04]  /*5bc0*/  @P2 LDG.E.U16 R195, desc[UR6][R168.64] ;  /* 0x00000006a8c32981 */ /* 0x0000e8000c1e1500 */
[----:B------:R-:W0:Y:S04]  /*5bd0*/  LDL R168, [R1+0x488] ;  /* 0x0004880001a87983 */ /* 0x000e280000100800 */
[----:B------:R-:W0:Y:S02]  /*5be0*/  LDL R169, [R1+0x48c] ;  /* 0x00048c0001a97983 */ /* 0x000e240000100800 */
[----:B0-----:R-:W-:-:S04]  /*5bf0*/  @P2 LOP3.LUT R169, R169, R168, RZ, 0x3c, !PT ;  /* 0x000000a8a9a92212 */ /* 0x001fc800078e3cff */
[----:B------:R-:W-:-:S04]  /*5c00*/  @P2 LOP3.LUT R168, R169, R168, RZ, 0x3c, !PT ;  /* 0x000000a8a9a82212 */ /* 0x000fc800078e3cff */
[----:B------:R-:W-:-:S05]  /*5c10*/  @P2 LOP3.LUT R169, R169, R168, RZ, 0x3c, !PT ;  /* 0x000000a8a9a92212 */ /* 0x000fca00078e3cff */
[----:B------:R0:W4:Y:S04]  /*5c20*/  @P2 LDG.E.U16 R196, desc[UR6][R168.64] ;  /* 0x00000006a8c42981 */ /* 0x000128000c1e1500 */
        /* <DEDUP_REMOVED lines=8> */
[----:B------:R0:W2:Y:S04]  /*5cb0*/  @P0 LDG.E.U16 R198, desc[UR6][R168.64] ;  /* 0x00000006a8c60981 */ /* 0x0000a8000c1e1500 */
[----:B------:R-:W0:Y:S04]  /*5cc0*/  LDL R168, [R1+0x478] ;  /* 0x0004780001a87983 */ /* 0x000e280000100800 */
[----:B------:R-:W0:Y:S02]  /*5cd0*/  LDL R169, [R1+0x47c] ;  /* 0x00047c0001a97983 */ /* 0x000e240000100800 */
        /* <DEDUP_REMOVED lines=9> */
[----:B------:R-:W3:Y:S04]  /*5d70*/  @P1 LDG.E.U16 R161, desc[UR6][R168.64] ;  /* 0x00000006a8a11981 */ /* 0x000ee8000c1e1500 */
[----:B---3--:R0:W-:Y:S04]  /*5d80*/  STL [R1+0xa8], R161 ;  /* 0x0000a8a101007387 */ /* 0x0081e80000100800 */
[----:B0-----:R-:W3:Y:S04]  /*5d90*/  LDL.LU R161, [R1+0x630] ;  /* 0x0006300001a17983 */ /* 0x001ee80000300800 */
[----:B------:R-:W4:Y:S04]  /*5da0*/  LDL R168, [R1+0x468] ;  /* 0x0004680001a87983 */ /* 0x000f280000100800 */
[----:B------:R-:W4:Y:S01]  /*5db0*/  LDL R169, [R1+0x46c] ;  /* 0x00046c0001a97983 */ /* 0x000f220000100800 */
[----:B------:R-:W-:-:S02]  /*5dc0*/  PRMT R160, RZ, 0x7610, R160 ;  /* 0x00007610ffa07816 */ /* 0x000fc400000000a0 */
[----:B------:R-:W-:Y:S02]  /*5dd0*/  PRMT R12, RZ, 0x7610, R12 ;  /* 0x00007610ff0c7816 */ /* 0x000fe4000000000c */
[----:B------:R-:W-:Y:S02]  /*5de0*/  ISETP.GT.AND P0, PT, R167, 0xc, PT ;  /* 0x0000000ca700780c */ /* 0x000fe40003f04270 */
[----:B----4-:R-:W-:-:S04]  /*5df0*/  @P1 LOP3.LUT R169, R169, R168, RZ, 0x3c, !PT ;  /* 0x000000a8a9a91212 */ /* 0x010fc800078e3cff */
[----:B------:R-:W-:-:S04]  /*5e00*/  @P1 LOP3.LUT R168, R169, R168, RZ, 0x3c, !PT ;  /* 0x000000a8a9a81212 */ /* 0x000fc800078e3cff */
[----:B------:R-:W-:-:S05]  /*5e10*/  @P1 LOP3.LUT R169, R169, R168, RZ, 0x3c, !PT ;  /* 0x000000a8a9a91212 */ /* 0x000fca00078e3cff */
[----:B------:R-:W4:Y:S04]  /*5e20*/  @P1 LDG.E.U16 R13, desc[UR6][R168.64] ;  /* 0x00000006a80d1981 */ /* 0x000f28000c1e1500 */
[----:B----4-:R0:W-:Y:S04]  /*5e30*/  STL [R1+0xa4], R13 ;  /* 0x0000a40d01007387 */ /* 0x0101e80000100800 */
[----:B0-----:R-:W4:Y:S04]  /*5e40*/  LDL.LU R13, [R1+0x62c] ;  /* 0x00062c00010d7983 */ /* 0x001f280000300800 */
[----:B------:R-:W2:Y:S04]  /*5e50*/  LDL R168, [R1+0x460] ;  /* 0x0004600001a87983 */ /* 0x000ea80000100800 */
[----:B------:R-:W2:Y:S02]  /*5e60*/  LDL R169, [R1+0x464] ;  /* 0x0004640001a97983 */ /* 0x000ea40000100800 */
        /* <DEDUP_REMOVED lines=80> */
[----:B------:R-:W2:Y:S04]  /*6370*/  LDL R168, [R1+0x418] ;  /* 0x0004180001a87983 */ /* 0x000ea80000100800 */
[----:B------:R-:W2:Y:S01]  /*6380*/  LDL R169, [R1+0x41c] ;  /* 0x00041c0001a97983 */ /* 0x000ea20000100800 */
[----:B------:R-:W-:Y:S02]  /*6390*/  PRMT R212, RZ, 0x7610, R212 ;  /* 0x00007610ffd47816 */ /* 0x000fe400000000d4 */
[----:B------:R-:W-:-:S02]  /*63a0*/  PRMT R211, RZ, 0x7610, R211 ;  /* 0x00007610ffd37816 */ /* 0x000fc400000000d3 */
[----:B------:R-:W-:Y:S01]  /*63b0*/  ISETP.GT.AND P2, PT, R167, 0x11, PT ;  /* 0x00000011a700780c */ /* 0x000fe20003f44270 */
[----:B----4-:R-:W-:Y:S01]  /*63c0*/  STL [R1+0x590], R188 ;  /* 0x000590bc01007387 */ /* 0x010fe20000100800 */
[----:B--2---:R-:W-:-:S04]  /*63d0*/  @P0 LOP3.LUT R169, R169, R168, RZ, 0x3c, !PT ;  /* 0x000000a8a9a90212 */ /* 0x004fc800078e3cff */
[----:B------:R-:W-:-:S04]  /*63e0*/  @P0 LOP3.LUT R168, R169, R168, RZ, 0x3c, !PT ;  /* 0x000000a8a9a80212 */ /* 0x000fc800078e3cff */
[----:B------:R-:W-:-:S05]  /*63f0*/  @P0 LOP3.LUT R169, R169, R168, RZ, 0x3c, !PT ;  /* 0x000000a8a9a90212 */ /* 0x000fca00078e3cff */
[----:B------:R-:W2:Y:S04]  /*6400*/  @P0 LDG.E.U16 R189, desc[UR6][R168.64] ;  /* 0x00000006a8bd0981 */ /* 0x000ea8000c1e1500 */
[----:B------:R-:W4:Y:S04]  /*6410*/  LDL R168, [R1+0x410] ;  /* 0x0004100001a87983 */ /* 0x000f280000100800 */
[----:B------:R-:W4:Y:S01]  /*6420*/  LDL R169, [R1+0x414] ;  /* 0x0004140001a97983 */ /* 0x000f220000100800 */
[----:B------:R-:W-:Y:S02]  /*6430*/  PRMT R246, RZ, 0x7610, R246 ;  /* 0x00007610fff67816 */ /* 0x000fe400000000f6 */
[----:B------:R-:W-:-:S02]  /*6440*/  PRMT R14, RZ, 0x7610, R14 ;  /* 0x00007610ff0e7816 */ /* 0x000fc4000000000e */
[----:B------:R-:W-:Y:S01]  /*6450*/  ISETP.GT.AND P0, PT, R167, 0x12, PT ;  /* 0x00000012a700780c */ /* 0x000fe20003f04270 */
[----:B--2---:R-:W-:Y:S01]  /*6460*/  STL [R1+0x59c], R189 ;  /* 0x00059cbd01007387 */ /* 0x004fe20000100800 */
[----:B----4-:R-:W-:-:S04]  /*6470*/  @P1 LOP3.LUT R169, R169, R168, RZ, 0x3c, !PT ;  /* 0x000000a8a9a91212 */ /* 0x010fc800078e3cff */
        /* <DEDUP_REMOVED lines=71> */
[----:B------:R-:W3:Y:S04]  /*68f0*/  LDL R168, [R1+0x3c8] ;  /* 0x0003c80001a87983 */ /* 0x000ee80000100800 */
[----:B------:R-:W3:Y:S04]  /*6900*/  LDL R169, [R1+0x3cc] ;  /* 0x0003cc0001a97983 */ /* 0x000ee80000100800 */
[----:B----4-:R0:W-:Y:S04]  /*6910*/  STL [R1+0x54], R2 ;  /* 0x0000540201007387 */ /* 0x0101e80000100800 */
[----:B0-----:R-:W4:Y:S01]  /*6920*/  LDL R2, [R1+0x3a0] ;  /* 0x0003a00001027983 */ /* 0x001f220000100800 */
        /* <DEDUP_REMOVED lines=15> */
[----:B------:R-:W4:Y:S04]  /*6a20*/  LDL R168, [R1+0x3ac] ;  /* 0x0003ac0001a87983 */ /* 0x000f280000100800 */
[----:B------:R-:W4:Y:S04]  /*6a30*/  LDL R169, [R1+0x3b0] ;  /* 0x0003b00001a97983 */ /* 0x000f280000100800 */
[----:B--2---:R0:W-:Y:S04]  /*6a40*/  STL [R1+0x4c], R193 ;  /* 0x00004cc101007387 */ /* 0x0041e80000100800 */
[----:B0-----:R-:W2:Y:S01]  /*6a50*/  LDL R193, [R1+0x390] ;  /* 0x0003900001c17983 */ /* 0x001ea20000100800 */
        /* <DEDUP_REMOVED lines=14> */
[----:B------:R-:W2:Y:S01]  /*6b40*/  LDL R169, [R1+0x39c] ;  /* 0x00039c0001a97983 */ /* 0x000ea20000100800 */
[----:B------:R-:W-:Y:S01]  /*6b50*/  @P1 IMAD.MOV.U32 R168, RZ, RZ, R2 ;  /* 0x000000ffffa81224 */ /* 0x000fe200078e0002 */
[----:B------:R-:W-:-:S02]  /*6b60*/  PRMT R6, RZ, 0x7610, R6 ;  /* 0x00007610ff067816 */ /* 0x000fc40000000006 */
[----:B------:R-:W4:Y:S01]  /*6b70*/  LDL R2, [R1+0x380] ;  /* 0x0003800001027983 */ /* 0x000f220000100800 */
[----:B------:R-:W-:Y:S02]  /*6b80*/  PRMT R166, RZ, 0x7610, R166 ;  /* 0x00007610ffa67816 */ /* 0x000fe400000000a6 */
[----:B------:R-:W-:Y:S01]  /*6b90*/  ISETP.GT.AND P0, PT, R167, 0x18, PT ;  /* 0x00000018a700780c */ /* 0x000fe20003f04270 */
[----:B--2---:R-:W2:Y:S04]  /*6ba0*/  @P1 LDG.E.U16 R20, desc[UR6][R168.64] ;  /* 0x00000006a8141981 */ /* 0x004ea8000c1e1500 */
[----:B--2---:R0:W-:Y:S04]  /*6bb0*/  STL [R1+0x40], R20 ;  /* 0x0000401401007387 */ /* 0x0041e80000100800 */
[----:B0-----:R-:W2:Y:S04]  /*6bc0*/  LDL.LU R20, [R1+0x5ec] ;  /* 0x0005ec0001147983 */ /* 0x001ea80000300800 */
[----:B------:R-:W3:Y:S04]  /*6bd0*/  LDL R168, [R1+0x394] ;  /* 0x0003940001a87983 */ /* 0x000ee80000100800 */
[----:B------:R-:W3:Y:S02]  /*6be0*/  LDL R169, [R1+0x398] ;  /* 0x0003980001a97983 */ /* 0x000ee40000100800 */
[----:B---3--:R-:W-:-:S04]  /*6bf0*/  @P2 LOP3.LUT R169, R169, R168, RZ, 0x3c, !PT ;  /* 0x000000a8a9a92212 */ /* 0x008fc800078e3cff */
[----:B------:R-:W-:-:S04]  /*6c00*/  @P2 LOP3.LUT R168, R169, R168, RZ, 0x3c, !PT ;  /* 0x000000a8a9a82212 */ /* 0x000fc800078e3cff */
[----:B------:R-:W-:-:S05]  /*6c10*/  @P2 LOP3.LUT R169, R169, R168, RZ, 0x3c, !PT ;  /* 0x000000a8a9a92212 */ /* 0x000fca00078e3cff */
[----:B------:R0:W3:Y:S04]  /*6c20*/  @P2 LDG.E.U16 R6, desc[UR6][R168.64] ;  /* 0x00000006a8062981 */ /* 0x0000e8000c1e1500 */
[----:B------:R-:W4:Y:S01]  /*6c30*/  LDL R169, [R1+0x38c] ;  /* 0x00038c0001a97983 */ /* 0x000f220000100800 */
[----:B0-----:R-:W-:-:S03]  /*6c40*/  @P2 IMAD.MOV.U32 R168, RZ, RZ, R193 ;  /* 0x000000ffffa82224 */ /* 0x001fc600078e00c1 */
[----:B---3--:R-:W-:Y:S01]  /*6c50*/  STL [R1+0x5a0], R6 ;  /* 0x0005a00601007387 */ /* 0x008fe20000100800 */
[----:B------:R-:W-:-:S03]  /*6c60*/  PRMT R210, RZ, 0x7610, R210 ;  /* 0x00007610ffd27816 */ /* 0x000fc600000000d2 */
[----:B------:R-:W3:Y:S04]  /*6c70*/  LDL R193, [R1+0x368] ;  /* 0x0003680001c17983 */ /* 0x000ee80000100800 */
[----:B----4-:R-:W4:Y:S04]  /*6c80*/  @P2 LDG.E.U16 R166, desc[UR6][R168.64] ;  /* 0x00000006a8a62981 */ /* 0x010f28000c1e1500 */
[----:B------:R-:W2:Y:S04]  /*6c90*/  LDL R168, [R1+0x384] ;  /* 0x0003840001a87983 */ /* 0x000ea80000100800 */
[----:B------:R-:W2:Y:S04]  /*6ca0*/  LDL R169, [R1+0x388] ;  /* 0x0003880001a97983 */ /* 0x000ea80000100800 */
[----:B----4-:R-:W-:Y:S01]  /*6cb0*/  STL [R1+0x5a4], R166 ;  /* 0x0005a4a601007387 */ /* 0x010fe20000100800 */
[----:B--2---:R-:W-:-:S04]  /*6cc0*/  @P0 LOP3.LUT R169, R169, R168, RZ, 0x3c, !PT ;  /* 0x000000a8a9a90212 */ /* 0x004fc800078e3cff */
[----:B------:R-:W-:-:S04]  /*6cd0*/  @P0 LOP3.LUT R168, R169, R168, RZ, 0x3c, !PT ;  /* 0x000000a8a9a80212 */ /* 0x000fc800078e3cff */
[----:B------:R-:W-:-:S05]  /*6ce0*/  @P0 LOP3.LUT R169, R169, R168, RZ, 0x3c, !PT ;  /* 0x000000a8a9a90212 */ /* 0x000fca00078e3cff */
[----:B------:R0:W2:Y:S04]  /*6cf0*/  @P0 LDG.E.U16 R210, desc[UR6][R168.64] ;  /* 0x00000006a8d20981 */ /* 0x0000a8000c1e1500 */
[----:B------:R-:W4:Y:S01]  /*6d00*/  LDL R169, [R1+0x37c] ;  /* 0x00037c0001a97983 */ /* 0x000f220000100800 */
[----:B------:R-:W-:Y:S01]  /*6d10*/  PRMT R209, RZ, 0x7610, R209 ;  /* 0x00007610ffd17816 */ /* 0x000fe200000000d1 */
[----:B0-----:R-:W-:Y:S01]  /*6d20*/  @P0 IMAD.MOV.U32 R168, RZ, RZ, R2 ;  /* 0x000000ffffa80224 */ /* 0x001fe200078e0002 */
[----:B------:R-:W-:Y:S01]  /*6d30*/  ISETP.GT.AND P1, PT, R167, 0x19, PT ;  /* 0x00000019a700780c */ /* 0x000fe20003f24270 */
[----:B------:R-:W2:Y:S04]  /*6d40*/  LDL R2, [R1+0x358] ;  /* 0x0003580001027983 */ /* 0x000ea80000100800 */
[----:B----4-:R0:W4:Y:S04]  /*6d50*/  @P0 LDG.E.U16 R209, desc[UR6][R168.64] ;  /* 0x00000006a8d10981 */ /* 0x010128000c1e1500 */
[----:B------:R-:W0:Y:S04]  /*6d60*/  LDL R168, [R1+0x374] ;  /* 0x0003740001a87983 */ /* 0x000e280000100800 */
[----:B------:R-:W0:Y:S01]  /*6d70*/  LDL R169, [R1+0x378] ;  /* 0x0003780001a97983 */ /* 0x000e220000100800 */
[----:B------:R-:W-:-:S02]  /*6d80*/  PRMT R250, RZ, 0x7610, R250 ;  /* 0x00007610fffa7816 */ /* 0x000fc400000000fa */
[----:B0-----:R-:W-:-:S04]  /*6d90*/  @P1 LOP3.LUT R169, R169, R168, RZ, 0x3c, !PT ;  /* 0x000000a8a9a91212 */ /* 0x001fc800078e3cff */
[----:B------:R-:W-:-:S04]  /*6da0*/  @P1 LOP3.LUT R168, R169, R168, RZ, 0x3c, !PT ;  /* 0x000000a8a9a81212 */ /* 0x000fc800078e3cff */
[----:B------:R-:W-:-:S05]  /*6db0*/  @P1 LOP3.LUT R169, R169, R168, RZ, 0x3c, !PT ;  /* 0x000000a8a9a91212 */ /* 0x000fca00078e3cff */
[----:B------:R0:W4:Y:S04]  /*6dc0*/  @P1 LDG.E.U16 R250, desc[UR6][R168.64] ;  /* 0x00000006a8fa1981 */ /* 0x000128000c1e1500 */
[----:B------:R-:W0:Y:S04]  /*6dd0*/  LDL R168, [R1+0x36c] ;  /* 0x00036c0001a87983 */ /* 0x000e280000100800 */
[----:B------:R-:W0:Y:S01]  /*6de0*/  LDL R169, [R1+0x370] ;  /* 0x0003700001a97983 */ /* 0x000e220000100800 */
[----:B------:R-:W-:Y:S02]  /*6df0*/  PRMT R252, RZ, 0x7610, R252 ;  /* 0x00007610fffc7816 */ /* 0x000fe400000000fc */
[----:B------:R-:W-:-:S02]  /*6e00*/  ISETP.GT.AND P2, PT, R167, 0x1a, PT ;  /* 0x0000001aa700780c */ /* 0x000fc40003f44270 */
[----:B0-----:R-:W-:-:S04]  /*6e10*/  @P1 LOP3.LUT R169, R169, R168, RZ, 0x3c, !PT ;  /* 0x000000a8a9a91212 */ /* 0x001fc800078e3cff */
[----:B------:R-:W-:-:S04]  /*6e20*/  @P1 LOP3.LUT R168, R169, R168, RZ, 0x3c, !PT ;  /* 0x000000a8a9a81212 */ /* 0x000fc800078e3cff */
[----:B------:R-:W-:-:S05]  /*6e30*/  @P1 LOP3.LUT R169, R169, R168, RZ, 0x3c, !PT ;  /* 0x000000a8a9a91212 */ /* 0x000fca00078e3cff */
[----:B------:R3:W4:Y:S04]  /*6e40*/  @P1 LDG.E.U16 R252, desc[UR6][R168.64] ;  /* 0x00000006a8fc1981 */ /* 0x000728000c1e1500 */
[----:B------:R-:W2:Y:S01]  /*6e50*/  LDL R169, [R1+0x364] ;  /* 0x0003640001a97983 */ /* 0x000ea20000100800 */
[----:B------:R-:W-:Y:S01]  /*6e60*/  PRMT R186, RZ, 0x7610, R186 ;  /* 0x00007610ffba7816 */ /* 0x000fe200000000ba */
[----:B---3--:R-:W-:Y:S01]  /*6e70*/  @P2 IMAD.MOV.U32 R168, RZ, RZ, R193 ;  /* 0x000000ffffa82224 */ /* 0x008fe200078e00c1 */
[----:B------:R-:W-:Y:S01]  /*6e80*/  PRMT R185, RZ, 0x7610, R185 ;  /* 0x00007610ffb97816 */ /* 0x000fe200000000b9 */
[----:B------:R-:W3:Y:S04]  /*6e90*/  LDL R193, [R1+0x344] ;  /* 0x0003440001c17983 */ /* 0x000ee80000100800 */
[----:B--2---:R-:W2:Y:S04]  /*6ea0*/  @P2 LDG.E.U16 R186, desc[UR6][R168.64] ;  /* 0x00000006a8ba2981 */ /* 0x004ea8000c1e1500 */
[----:B------:R-:W4:Y:S04]  /*6eb0*/  LDL R168, [R1+0x35c] ;  /* 0x00035c0001a87983 */ /* 0x000f280000100800 */
[----:B------:R-:W4:Y:S01]  /*6ec0*/  LDL R169, [R1+0x360] ;  /* 0x0003600001a97983 */ /* 0x000f220000100800 */
[----:B------:R-:W-:-:S03]  /*6ed0*/  ISETP.GT.AND P0, PT, R167, 0x1b, PT ;  /* 0x0000001ba700780c */ /* 0x000fc60003f04270 */
[----:B--2---:R0:W-:Y:S01]  /*6ee0*/  STL [R1+0x3c], R186 ;  /* 0x00003cba01007387 */ /* 0x0041e20000100800 */
[----:B------:R-:W-:-:S03]  /*6ef0*/  PRMT R0, RZ, 0x7610, R0 ;  /* 0x00007610ff007816 */ /* 0x000fc60000000000 */
[----:B0-----:R-:W2:Y:S01]  /*6f00*/  LDL R186, [R1+0x348] ;  /* 0x0003480001ba7983 */ /* 0x001ea20000100800 */
[----:B----4-:R-:W-:-:S04]  /*6f10*/  @P2 LOP3.LUT R169, R169, R168, RZ, 0x3c, !PT ;  /* 0x000000a8a9a92212 */ /* 0x010fc800078e3cff */
[----:B------:R-:W-:-:S04]  /*6f20*/  @P2 LOP3.LUT R168, R169, R168, RZ, 0x3c, !PT ;  /* 0x000000a8a9a82212 */ /* 0x000fc800078e3cff */
[----:B------:R-:W-:-:S05]  /*6f30*/  @P2 LOP3.LUT R169, R169, R168, RZ, 0x3c, !PT ;  /* 0x000000a8a9a92212 */ /* 0x000fca00078e3cff */
[----:B------:R0:W4:Y:S04]  /*6f40*/  @P2 LDG.E.U16 R185, desc[UR6][R168.64] ;  /* 0x00000006a8b92981 */ /* 0x000128000c1e1500 */
[----:B------:R-:W3:Y:S01]  /*6f50*/  LDL R169, [R1+0x354] ;  /* 0x0003540001a97983 */ /* 0x000ee20000100800 */
[----:B0-----:R-:W-:-:S03]  /*6f60*/  @P0 IMAD.MOV.U32 R168, RZ, RZ, R2 ;  /* 0x000000ffffa80224 */ /* 0x001fc600078e0002 */
[----:B----4-:R0:W-:Y:S01]  /*6f70*/  STL [R1+0x38], R185 ;  /* 0x000038b901007387 */ /* 0x0101e20000100800 */
[----:B------:R-:W-:Y:S02]  /*6f80*/  ISETP.GT.AND P1, PT, R167, 0x1c, PT ;  /* 0x0000001ca700780c */ /* 0x000fe40003f24270 */
[----:B------:R-:W-:Y:S01]  /*6f90*/  PRMT R152, RZ, 0x7610, R152 ;  /* 0x00007610ff987816 */ /* 0x000fe20000000098 */
[----:B------:R-:W4:Y:S04]  /*6fa0*/  LDL R2, [R1+0x334] ;  /* 0x0003340001027983 */ /* 0x000f280000100800 */
[----:B---3--:R1:W3:Y:S01]  /*6fb0*/  @P0 LDG.E.U16 R0, desc[UR6][R168.64] ;  /* 0x00000006a8000981 */ /* 0x0082e2000c1e1500 */
[----:B------:R-:W-:-:S03]  /*6fc0*/  PRMT R18, RZ, 0x7610, R18 ;  /* 0x00007610ff127816 */ /* 0x000fc60000000012 */
[----:B0-----:R-:W4:Y:S04]  /*6fd0*/  LDL R185, [R1+0x340] ;  /* 0x0003400001b97983 */ /* 0x001f280000100800 */
[----:B------:R-:W1:Y:S04]  /*6fe0*/  LDL R168, [R1+0x34c] ;  /* 0x00034c0001a87983 */ /* 0x000e680000100800 */
[----:B------:R-:W1:Y:S02]  /*6ff0*/  LDL R169, [R1+0x350] ;  /* 0x0003500001a97983 */ /* 0x000e640000100800 */
[----:B-1----:R-:W-:-:S04]  /*7000*/  @P0 LOP3.LUT R169, R169, R168, RZ, 0x3c, !PT ;  /* 0x000000a8a9a90212 */ /* 0x002fc800078e3cff */
[----:B------:R-:W-:-:S04]  /*7010*/  @P0 LOP3.LUT R168, R169, R168, RZ, 0x3c, !PT ;  /* 0x000000a8a9a80212 */ /* 0x000fc800078e3cff */
[----:B------:R-:W-:-:S05]  /*7020*/  @P0 LOP3.LUT R169, R169, R168, RZ, 0x3c, !PT ;  /* 0x000000a8a9a90212 */ /* 0x000fca00078e3cff */
[----:B------:R2:W4:Y:S02]  /*7030*/  @P0 LDG.E.U16 R152, desc[UR6][R168.64] ;  /* 0x00000006a8980981 */ /* 0x000524000c1e1500 */
[----:B--2---:R-:W-:Y:S02]  /*7040*/  @P1 IMAD.MOV.U32 R168, RZ, RZ, R186 ;  /* 0x000000ffffa81224 */ /* 0x004fe400078e00ba */
[----:B------:R-:W-:-:S05]  /*7050*/  @P1 IMAD.MOV.U32 R169, RZ, RZ, R193 ;  /* 0x000000ffffa91224 */ /* 0x000fca00078e00c1 */
[----:B------:R-:W2:Y:S04]  /*7060*/  @P1 LDG.E.U16 R18, desc[UR6][R168.64] ;  /* 0x00000006a8121981 */ /* 0x000ea8000c1e1500 */
[----:B---3--:R0:W-:Y:S04]  /*7070*/  STL [R1+0x30], R0 ;  /* 0x0000300001007387 */ /* 0x0081e80000100800 */
[----:B0-----:R-:W3:Y:S04]  /*7080*/  LDL R0, [R1+0x338] ;  /* 0x0003380001007983 */ /* 0x001ee80000100800 */
[----:B----4-:R0:W-:Y:S04]  /*7090*/  STL [R1+0x28], R152 ;  /* 0x0000289801007387 */ /* 0x0101e80000100800 */
[----:B0-----:R-:W4:Y:S04]  /*70a0*/  LDL.LU R152, [R1+0x5e8] ;  /* 0x0005e80001987983 */ /* 0x001f280000300800 */
[----:B------:R-:W4:Y:S04]  /*70b0*/  LDL R193, [R1+0x324] ;  /* 0x0003240001c17983 */ /* 0x000f280000100800 */
[----:B------:R-:W4:Y:S04]  /*70c0*/  LDL R186, [R1+0x328] ;  /* 0x0003280001ba7983 */ /* 0x000f280000100800 */
[----:B--2---:R0:W-:Y:S04]  /*70d0*/  STL [R1+0x24], R18 ;  /* 0x0000241201007387 */ /* 0x0041e80000100800 */
[----:B0-----:R-:W2:Y:S04]  /*70e0*/  LDL.LU R18, [R1+0x5e4] ;  /* 0x0005e40001127983 */ /* 0x001ea80000300800 */
[----:B------:R-:W3:Y:S01]  /*70f0*/  LDL R169, [R1+0x33c] ;  /* 0x00033c0001a97983 */ /* 0x000ee20000100800 */
[----:B------:R-:W-:Y:S01]  /*7100*/  ISETP.GT.AND P2, PT, R167, 0x1d, PT ;  /* 0x0000001da700780c */ /* 0x000fe20003f44270 */
[----:B------:R-:W-:Y:S01]  /*7110*/  @P1 IMAD.MOV.U32 R168, RZ, RZ, R185 ;  /* 0x000000ffffa81224 */ /* 0x000fe200078e00b9 */
[----:B------:R-:W-:Y:S01]  /*7120*/  PRMT R184, RZ, 0x7610, R184 ;  /* 0x00007610ffb87816 */ /* 0x000fe200000000b8 */
[----:B------:R-:W2:Y:S01]  /*7130*/  LDL R185, [R1+0x31c] ;  /* 0x00031c0001b97983 */ /* 0x000ea20000100800 */
[----:B------:R-:W-:-:S04]  /*7140*/  PRMT R23, RZ, 0x7610, R23 ;  /* 0x00007610ff177816 */ /* 0x000fc80000000017 */
[----:B---3--:R0:W3:Y:S05]  /*7150*/  @P1 LDG.E.U16 R184, desc[UR6][R168.64] ;  /* 0x00000006a8b81981 */ /* 0x0080ea000c1e1500 */
[----:B0-----:R-:W-:Y:S02]  /*7160*/  @P2 IMAD.MOV.U32 R168, RZ, RZ, R0 ;  /* 0x000000ffffa82224 */ /* 0x001fe400078e0000 */
[----:B------:R-:W-:-:S05]  /*7170*/  @P2 IMAD.MOV.U32 R169, RZ, RZ, R2 ;  /* 0x000000ffffa92224 */ /* 0x000fca00078e0002 */
[----:B------:R-:W4:Y:S04]  /*7180*/  @P2 LDG.E.U16 R23, desc[UR6][R168.64] ;  /* 0x00000006a8172981 */ /* 0x000f28000c1e1500 */
[----:B---3--:R0:W-:Y:S04]  /*7190*/  STL [R1+0x20], R184 ;  /* 0x000020b801007387 */ /* 0x0081e80000100800 */
[----:B------:R-:W3:Y:S04]  /*71a0*/  LDL R2, [R1+0x314] ;  /* 0x0003140001027983 */ /* 0x000ee80000100800 */
[----:B------:R-:W3:Y:S04]  /*71b0*/  LDL R0, [R1+0x318] ;  /* 0x0003180001007983 */ /* 0x000ee80000100800 */
[----:B0-----:R-:W2:Y:S04]  /*71c0*/  LDL R184, [R1+0x320] ;  /* 0x0003200001b87983 */ /* 0x001ea80000100800 */
[----:B----4-:R0:W-:Y:S04]  /*71d0*/  STL [R1+0x1c], R23 ;  /* 0x00001c1701007387 */ /* 0x0101e80000100800 */
[----:B0-----:R-:W4:Y:S04]  /*71e0*/  LDL.LU R23, [R1+0x5e0] ;  /* 0x0005e00001177983 */ /* 0x001f280000300800 */
[----:B------:R-:W3:Y:S04]  /*71f0*/  LDL R168, [R1+0x32c] ;  /* 0x00032c0001a87983 */ /* 0x000ee80000100800 */
[----:B------:R-:W3:Y:S01]  /*7200*/  LDL R169, [R1+0x330] ;  /* 0x0003300001a97983 */ /* 0x000ee20000100800 */
[----:B------:R-:W-:-:S02]  /*7210*/  ISETP.GT.AND P0, PT, R167, 0x1e, PT ;  /* 0x0000001ea700780c */ /* 0x000fc40003f04270 */
[----:B------:R-:W-:Y:S02]  /*7220*/  PRMT R16, RZ, 0x7610, R16 ;  /* 0x00007610ff107816 */ /* 0x000fe40000000010 */
[----:B------:R-:W-:Y:S02]  /*7230*/  PRMT R189, RZ, 0x7610, R189 ;  /* 0x00007610ffbd7816 */ /* 0x000fe400000000bd */
[----:B------:R-:W-:Y:S02]  /*7240*/  PRMT R190, RZ, 0x7610, R190 ;  /* 0x00007610ffbe7816 */ /* 0x000fe400000000be */
[----:B---3--:R-:W-:-:S04]  /*7250*/  @P2 LOP3.LUT R169, R169, R168, RZ, 0x3c, !PT ;  /* 0x000000a8a9a92212 */ /* 0x008fc800078e3cff */
[----:B------:R-:W-:-:S04]  /*7260*/  @P2 LOP3.LUT R168, R169, R168, RZ, 0x3c, !PT ;  /* 0x000000a8a9a82212 */ /* 0x000fc800078e3cff */
[----:B------:R-:W-:-:S05]  /*7270*/  @P2 LOP3.LUT R169, R169, R168, RZ, 0x3c, !PT ;  /* 0x000000a8a9a92212 */ /* 0x000fca00078e3cff */
[----:B------:R0:W3:Y:S02]  /*7280*/  @P2 LDG.E.U16 R16, desc[UR6][R168.64] ;  /* 0x00000006a8102981 */ /* 0x0000e4000c1e1500 */
[----:B0-----:R-:W-:Y:S02]  /*7290*/  @P0 IMAD.MOV.U32 R168, RZ, RZ, R186 ;  /* 0x000000ffffa80224 */ /* 0x001fe400078e00ba */
[----:B------:R-:W-:-:S05]  /*72a0*/  @P0 IMAD.MOV.U32 R169, RZ, RZ, R193 ;  /* 0x000000ffffa90224 */ /* 0x000fca00078e00c1 */
[----:B------:R2:W4:Y:S02]  /*72b0*/  @P0 LDG.E.U16 R189, desc[UR6][R168.64] ;  /* 0x00000006a8bd0981 */ /* 0x000524000c1e1500 */
[----:B--2---:R-:W-:Y:S02]  /*72c0*/  @P0 IMAD.MOV.U32 R168, RZ, RZ, R184 ;  /* 0x000000ffffa80224 */ /* 0x004fe400078e00b8 */
[----:B------:R-:W-:-:S05]  /*72d0*/  @P0 IMAD.MOV.U32 R169, RZ, RZ, R185 ;  /* 0x000000ffffa90224 */ /* 0x000fca00078e00b9 */
[----:B------:R0:W2:Y:S01]  /*72e0*/  @P0 LDG.E.U16 R190, desc[UR6][R168.64] ;  /* 0x00000006a8be0981 */ /* 0x0000a2000c1e1500 */
[----:B------:R-:W-:Y:S02]  /*72f0*/  ISETP.GT.AND P1, PT, R167, 0x1f, PT ;  /* 0x0000001fa700780c */ /* 0x000fe40003f24270 */
[----:B------:R-:W-:-:S11]  /*7300*/  PRMT R5, RZ, 0x7610, R5 ;  /* 0x00007610ff057816 */ /* 0x000fd60000000005 */
[----:B0-----:R-:W-:Y:S02]  /*7310*/  @P1 IMAD.MOV.U32 R168, RZ, RZ, R0 ;  /* 0x000000ffffa81224 */ /* 0x001fe400078e0000 */
[----:B------:R-:W-:-:S05]  /*7320*/  @P1 IMAD.MOV.U32 R169, RZ, RZ, R2 ;  /* 0x000000ffffa91224 */ /* 0x000fca00078e0002 */
[----:B------:R-:W2:Y:S04]  /*7330*/  @P1 LDG.E.U16 R5, desc[UR6][R168.64] ;  /* 0x00000006a8051981 */ /* 0x000ea8000c1e1500 */
[----:B---3--:R0:W-:Y:S04]  /*7340*/  STL [R1+0x18], R16 ;  /* 0x0000181001007387 */ /* 0x0081e80000100800 */
[----:B0-----:R-:W3:Y:S04]  /*7350*/  LDL.LU R16, [R1+0x5dc] ;  /* 0x0005dc0001107983 */ /* 0x001ee80000300800 */
[----:B------:R-:W3:Y:S04]  /*7360*/  LDL R186, [R1+0x310] ;  /* 0x0003100001ba7983 */ /* 0x000ee80000100800 */
[----:B----4-:R-:W-:Y:S04]  /*7370*/  STL [R1+0x5a8], R189 ;  /* 0x0005a8bd01007387 */ /* 0x010fe80000100800 */
[----:B------:R-:W4:Y:S04]  /*7380*/  LDL R193, [R1+0x308] ;  /* 0x0003080001c17983 */ /* 0x000f280000100800 */
[----:B--2---:R-:W-:Y:S04]  /*7390*/  STL [R1+0x5ac], R190 ;  /* 0x0005acbe01007387 */ /* 0x004fe80000100800 */
[----:B------:R-:W2:Y:S01]  /*73a0*/  LDL R169, [R1+0x30c] ;  /* 0x00030c0001a97983 */ /* 0x000ea20000100800 */
[----:B------:R-:W-:-:S03]  /*73b0*/  PRMT R165, RZ, 0x7610, R165 ;  /* 0x00007610ffa57816 */ /* 0x000fc600000000a5 */
[----:B------:R-:W4:Y:S04]  /*73c0*/  LDL R2, [R1+0x2fc] ;  /* 0x0002fc0001027983 */ /* 0x000f280000100800 */
[----:B------:R-:W4:Y:S04]  /*73d0*/  LDL R0, [R1+0x300] ;  /* 0x0003000001007983 */ /* 0x000f280000100800 */
[----:B------:R-:W4:Y:S04]  /*73e0*/  LDL R185, [R1+0x2f4] ;  /* 0x0002f40001b97983 */ /* 0x000f280000100800 */
[----:B------:R-:W4:Y:S04]  /*73f0*/  LDL R184, [R1+0x2f8] ;  /* 0x0002f80001b87983 */ /* 0x000f280000100800 */
[----:B------:R-:W-:Y:S01]  /*7400*/  STL [R1+0x5b0], R5 ;  /* 0x0005b00501007387 */ /* 0x000fe20000100800 */
[----:B---3--:R-:W-:Y:S01]  /*7410*/  @P1 IMAD.MOV.U32 R168, RZ, RZ, R186 ;  /* 0x000000ffffa81224 */ /* 0x008fe200078e00ba */
[----:B------:R-:W-:-:S02]  /*7420*/  ISETP.GT.AND P2, PT, R167, 0x20, PT ;  /* 0x00000020a700780c */ /* 0x000fc40003f44270 */
[----:B------:R-:W3:Y:S04]  /*7430*/  LDL R186, [R1+0x2f0] ;  /* 0x0002f00001ba7983 */ /* 0x000ee80000100800 */
[----:B--2---:R4:W2:Y:S04]  /*7440*/  @P1 LDG.E.U16 R165, desc[UR6][R168.64] ;  /* 0x00000006a8a51981 */ /* 0x0048a8000c1e1500 */
[----:B------:R-:W3:Y:S01]  /*7450*/  LDL R169, [R1+0x304] ;  /* 0x0003040001a97983 */ /* 0x000ee20000100800 */
[----:B------:R-:W-:Y:S02]  /*7460*/  ISETP.GT.AND P0, PT, R167, 0x21, PT ;  /* 0x00000021a700780c */ /* 0x000fe40003f04270 */
[----:B----4-:R-:W-:Y:S01]  /*7470*/  @P2 IMAD.MOV.U32 R168, RZ, RZ, R193 ;  /* 0x000000ffffa82224 */ /* 0x010fe200078e00c1 */
[----:B------:R-:W-:-:S02]  /*7480*/  PRMT R208, RZ, 0x7610, R208 ;  /* 0x00007610ffd07816 */ /* 0x000fc400000000d0 */
[----:B------:R-:W-:Y:S02]  /*7490*/  PRMT R207, RZ, 0x7610, R207 ;  /* 0x00007610ffcf7816 */ /* 0x000fe400000000cf */
[----:B------:R-:W-:Y:S02]  /*74a0*/  PRMT R22, RZ, 0x7610, R22 ;  /* 0x00007610ff167816 */ /* 0x000fe40000000016 */
[----:B---3--:R0:W3:Y:S02]  /*74b0*/  @P2 LDG.E.U16 R208, desc[UR6][R168.64] ;  /* 0x00000006a8d02981 */ /* 0x0080e4000c1e1500 */
[----:B0-----:R-:W-:Y:S02]  /*74c0*/  @P2 IMAD.MOV.U32 R168, RZ, RZ, R0 ;  /* 0x000000ffffa82224 */ /* 0x001fe400078e0000 */
[----:B------:R-:W-:-:S05]  /*74d0*/  @P2 IMAD.MOV.U32 R169, RZ, RZ, R2 ;  /* 0x000000ffffa92224 */ /* 0x000fca00078e0002 */
[----:B------:R0:W4:Y:S02]  /*74e0*/  @P2 LDG.E.U16 R207, desc[UR6][R168.64] ;  /* 0x00000006a8cf2981 */ /* 0x000124000c1e1500 */
[----:B0-----:R-:W-:Y:S02]  /*74f0*/  @P0 IMAD.MOV.U32 R168, RZ, RZ, R184 ;  /* 0x000000ffffa80224 */ /* 0x001fe400078e00b8 */
[----:B------:R-:W-:-:S05]  /*7500*/  @P0 IMAD.MOV.U32 R169, RZ, RZ, R185 ;  /* 0x000000ffffa90224 */ /* 0x000fca00078e00b9 */
[----:B------:R-:W3:Y:S04]  /*7510*/  @P0 LDG.E.U16 R22, desc[UR6][R168.64] ;  /* 0x00000006a8160981 */ /* 0x000ee8000c1e1500 */
[----:B--2---:R-:W-:Y:S04]  /*7520*/  STL [R1+0x5b4], R165 ;  /* 0x0005b4a501007387 */ /* 0x004fe80000100800 */
[----:B------:R-:W2:Y:S04]  /*7530*/  LDL R193, [R1+0x2e8] ;  /* 0x0002e80001c17983 */ /* 0x000ea80000100800 */
[----:B------:R-:W4:Y:S04]  /*7540*/  LDL R2, [R1+0x2dc] ;  /* 0x0002dc0001027983 */ /* 0x000f280000100800 */
[----:B------:R-:W4:Y:S04]  /*7550*/  LDL R0, [R1+0x2e0] ;  /* 0x0002e00001007983 */ /* 0x000f280000100800 */
[----:B------:R-:W4:Y:S04]  /*7560*/  LDL R185, [R1+0x2d4] ;  /* 0x0002d40001b97983 */ /* 0x000f280000100800 */
[----:B------:R-:W4:Y:S04]  /*7570*/  LDL R184, [R1+0x2d8] ;  /* 0x0002d80001b87983 */ /* 0x000f280000100800 */
[----:B---3--:R0:W-:Y:S04]  /*7580*/  STL [R1+0x14], R22 ;  /* 0x0000141601007387 */ /* 0x0081e80000100800 */
[----:B0-----:R-:W3:Y:S04]  /*7590*/  LDL.LU R22, [R1+0x5d8] ;  /* 0x0005d80001167983 */ /* 0x001ee80000300800 */
[----:B------:R-:W2:Y:S01]  /*75a0*/  LDL R169, [R1+0x2ec] ;  /* 0x0002ec0001a97983 */ /* 0x000ea20000100800 */
[----:B------:R-:W-:Y:S01]  /*75b0*/  PRMT R3, RZ, 0x7610, R3 ;  /* 0x00007610ff037816 */ /* 0x000fe20000000003 */
[----:B------:R-:W-:Y:S01]  /*75c0*/  @P0 IMAD.MOV.U32 R168, RZ, RZ, R186 ;  /* 0x000000ffffa80224 */ /* 0x000fe200078e00ba */
[----:B------:R-:W-:Y:S01]  /*75d0*/  ISETP.GT.AND P1, PT, R167, 0x22, PT ;  /* 0x00000022a700780c */ /* 0x000fe20003f24270 */
[----:B------:R-:W3:Y:S04]  /*75e0*/  LDL R186, [R1+0x2cc] ;  /* 0x0002cc0001ba7983 */ /* 0x000ee80000100800 */
[----:B--2---:R0:W2:Y:S04]  /*75f0*/  @P0 LDG.E.U16 R3, desc[UR6][R168.64] ;  /* 0x00000006a8030981 */ /* 0x0040a8000c1e1500 */
[----:B------:R-:W4:Y:S01]  /*7600*/  LDL R169, [R1+0x2e4] ;  /* 0x0002e40001a97983 */ /* 0x000f220000100800 */
[----:B------:R-:W-:-:S03]  /*7610*/  PRMT R192, RZ, 0x7610, R192 ;  /* 0x00007610ffc07816 */ /* 0x000fc600000000c0 */
[----:B0-----:R-:W-:Y:S01]  /*7620*/  @P1 IMAD.MOV.U32 R168, RZ, RZ, R193 ;  /* 0x000000ffffa81224 */ /* 0x001fe200078e00c1 */
[----:B------:R-:W-:Y:S02]  /*7630*/  ISETP.GT.AND P2, PT, R167, 0x23, PT ;  /* 0x00000023a700780c */ /* 0x000fe40003f44270 */
[----:B------:R-:W-:Y:S02]  /*7640*/  PRMT R187, RZ, 0x7610, R187 ;  /* 0x00007610ffbb7816 */ /* 0x000fe400000000bb */
[----:B------:R-:W-:Y:S01]  /*7650*/  PRMT R165, RZ, 0x7610, R165 ;  /* 0x00007610ffa57816 */ /* 0x000fe200000000a5 */
[----:B--2---:R0:W-:Y:S04]  /*7660*/  STL [R1+0x10], R3 ;  /* 0x0000100301007387 */ /* 0x0041e80000100800 */
[----:B0-----:R-:W2:Y:S04]  /*7670*/  LDL R3, [R1+0x2d0] ;  /* 0x0002d00001037983 */ /* 0x001ea80000100800 */
[----:B----4-:R0:W4:Y:S02]  /*7680*/  @P1 LDG.E.U16 R192, desc[UR6][R168.64] ;  /* 0x00000006a8c01981 */ /* 0x010124000c1e1500 */
[----:B0-----:R-:W-:-:S02]  /*7690*/  @P1 IMAD.MOV.U32 R168, RZ, RZ, R0 ;  /* 0x000000ffffa81224 */ /* 0x001fc400078e0000 */
[----:B------:R-:W-:Y:S01]  /*76a0*/  @P1 IMAD.MOV.U32 R169, RZ, RZ, R2 ;  /* 0x000000ffffa91224 */ /* 0x000fe200078e0002 */
[----:B------:R-:W4:Y:S04]  /*76b0*/  LDL R0, [R1+0x2c8] ;  /* 0x0002c80001007983 */ /* 0x000f280000100800 */
[----:B------:R-:W4:Y:S04]  /*76c0*/  LDL R2, [R1+0x2c4] ;  /* 0x0002c40001027983 */ /* 0x000f280000100800 */
[----:B------:R0:W4:Y:S02]  /*76d0*/  @P1 LDG.E.U16 R187, desc[UR6][R168.64] ;  /* 0x00000006a8bb1981 */ /* 0x000124000c1e1500 */
[----:B0-----:R-:W-:-:S02]  /*76e0*/  @P2 IMAD.MOV.U32 R168, RZ, RZ, R184 ;  /* 0x000000ffffa82224 */ /* 0x001fc400078e00b8 */
[----:B------:R-:W-:Y:S01]  /*76f0*/  @P2 IMAD.MOV.U32 R169, RZ, RZ, R185 ;  /* 0x000000ffffa92224 */ /* 0x000fe200078e00b9 */
[----:B------:R-:W-:Y:S01]  /*7700*/  ISETP.GT.AND P0, PT, R167, 0x24, PT ;  /* 0x00000024a700780c */ /* 0x000fe20003f04270 */
[----:B------:R-:W4:Y:S04]  /*7710*/  LDL R185, [R1+0x2bc] ;  /* 0x0002bc0001b97983 */ /* 0x000f280000100800 */
[----:B------:R3:W4:Y:S01]  /*7720*/  @P2 LDG.E.U16 R165, desc[UR6][R168.64] ;  /* 0x00000006a8a52981 */ /* 0x000722000c1e1500 */
[----:B------:R-:W-:Y:S02]  /*7730*/  PRMT R5, RZ, 0x7610, R5 ;  /* 0x00007610ff057816 */ /* 0x000fe40000000005 */
[----:B------:R-:W-:Y:S01]  /*7740*/  PRMT R190, RZ, 0x7610, R190 ;  /* 0x00007610ffbe7816 */ /* 0x000fe200000000be */
[----:B------:R-:W4:Y:S01]  /*7750*/  LDL R184, [R1+0x2c0] ;  /* 0x0002c00001b87983 */ /* 0x000f220000100800 */
[----:B---3--:R-:W-:-:S02]  /*7760*/  @P2 IMAD.MOV.U32 R169, RZ, RZ, R186 ;  /* 0x000000ffffa92224 */ /* 0x008fc400078e00ba */
[----:B--2---:R-:W-:-:S05]  /*7770*/  @P2 IMAD.MOV.U32 R168, RZ, RZ, R3 ;  /* 0x000000ffffa82224 */ /* 0x004fca00078e0003 */
[----:B------:R4:W2:Y:S02]  /*7780*/  @P2 LDG.E.U16 R5, desc[UR6][R168.64] ;  /* 0x00000006a8052981 */ /* 0x0008a4000c1e1500 */
[----:B----4-:R-:W-:Y:S02]  /*7790*/  @P0 IMAD.MOV.U32 R168, RZ, RZ, R0 ;  /* 0x000000ffffa80224 */ /* 0x010fe400078e0000 */
[----:B------:R-:W-:-:S05]  /*77a0*/  @P0 IMAD.MOV.U32 R169, RZ, RZ, R2 ;  /* 0x000000ffffa90224 */ /* 0x000fca00078e0002 */
[----:B------:R0:W3:Y:S04]  /*77b0*/  @P0 LDG.E.U16 R190, desc[UR6][R168.64] ;  /* 0x00000006a8be0981 */ /* 0x0000e8000c1e1500 */
[----:B------:R1:W-:Y:S04]  /*77c0*/  STL [R1+0x5b8], R165 ;  /* 0x0005b8a501007387 */ /* 0x0003e80000100800 */
[----:B------:R-:W4:Y:S04]  /*77d0*/  LDL R3, [R1+0x2b8] ;  /* 0x0002b80001037983 */ /* 0x000f280000100800 */
[----:B-1----:R-:W4:Y:S01]  /*77e0*/  LDL R165, [R1+0x2b4] ;  /* 0x0002b40001a57983 */ /* 0x002f220000100800 */
[----:B------:R-:W-:Y:S01]  /*77f0*/  PRMT R189, RZ, 0x7610, R189 ;  /* 0x00007610ffbd7816 */ /* 0x000fe200000000bd */
[----:B0-----:R-:W-:-:S02]  /*7800*/  @P0 IMAD.MOV.U32 R168, RZ, RZ, R184 ;  /* 0x000000ffffa80224 */ /* 0x001fc400078e00b8 */
[----:B------:R-:W-:-:S05]  /*7810*/  @P0 IMAD.MOV.U32 R169, RZ, RZ, R185 ;  /* 0x000000ffffa90224 */ /* 0x000fca00078e00b9 */
[----:B------:R4:W4:Y:S01]  /*7820*/  @P0 LDG.E.U16 R189, desc[UR6][R168.64] ;  /* 0x00000006a8bd0981 */ /* 0x000922000c1e1500 */
[----:B------:R-:W-:Y:S02]  /*7830*/  ISETP.GT.AND P1, PT, R167, 0x25, PT ;  /* 0x00000025a700780c */ /* 0x000fe40003f24270 */
[----:B------:R-:W-:Y:S01]  /*7840*/  PRMT R166, RZ, 0x7610, R166 ;  /* 0x00007610ffa67816 */ /* 0x000fe200000000a6 */
[----:B--2---:R0:W-:Y:S04]  /*7850*/  STL [R1+0x5bc], R5 ;  /* 0x0005bc0501007387 */ /* 0x0041e80000100800 */
[----:B------:R-:W2:Y:S04]  /*7860*/  LDL R2, [R1+0x2ac] ;  /* 0x0002ac0001027983 */ /* 0x000ea80000100800 */
[----:B------:R-:W2:Y:S04]  /*7870*/  LDL R0, [R1+0x2b0] ;  /* 0x0002b00001007983 */ /* 0x000ea80000100800 */
[----:B---3--:R-:W-:Y:S04]  /*7880*/  STL [R1+0x5c0], R190 ;  /* 0x0005c0be01007387 */ /* 0x008fe80000100800 */
[----:B------:R-:W3:Y:S04]  /*7890*/  LDL R186, [R1+0x2a4] ;  /* 0x0002a40001ba7983 */ /* 0x000ee80000100800 */
[----:B------:R-:W3:Y:S01]  /*78a0*/  LDL R185, [R1+0x2a8] ;  /* 0x0002a80001b97983 */ /* 0x000ee20000100800 */
[----:B----4-:R-:W-:-:S02]  /*78b0*/  @P1 IMAD.MOV.U32 R168, RZ, RZ, R3 ;  /* 0x000000ffffa81224 */ /* 0x010fc400078e0003 */
[----:B------:R-:W-:-:S05]  /*78c0*/  @P1 IMAD.MOV.U32 R169, RZ, RZ, R165 ;  /* 0x000000ffffa91224 */ /* 0x000fca00078e00a5 */
[----:B------:R2:W4:Y:S01]  /*78d0*/  @P1 LDG.E.U16 R166, desc[UR6][R168.64] ;  /* 0x00000006a8a61981 */ /* 0x000522000c1e1500 */
[----:B------:R-:W-:Y:S02]  /*78e0*/  ISETP.GT.AND P2, PT, R167, 0x26, PT ;  /* 0x00000026a700780c */ /* 0x000fe40003f44270 */
[----:B------:R-:W-:Y:S02]  /*78f0*/  PRMT R6, RZ, 0x7610, R6 ;  /* 0x00007610ff067816 */ /* 0x000fe40000000006 */
[----:B------:R-:W-:Y:S01]  /*7900*/  PRMT R191, RZ, 0x7610, R191 ;  /* 0x00007610ffbf7816 */ /* 0x000fe200000000bf */
[----:B------:R-:W-:Y:S04]  /*7910*/  STL [R1+0xc], R192 ;  /* 0x00000cc001007387 */ /* 0x000fe80000100800 */
[----:B------:R-:W-:Y:S04]  /*7920*/  STL [R1+0x5c4], R189 ;  /* 0x0005c4bd01007387 */ /* 0x000fe80000100800 */
[----:B------:R-:W4:Y:S04]  /*7930*/  LDL R184, [R1+0x29c] ;  /* 0x00029c0001b87983 */ /* 0x000f280000100800 */
[----:B------:R-:W4:Y:S04]  /*7940*/  LDL R165, [R1+0x2a0] ;  /* 0x0002a00001a57983 */ /* 0x000f280000100800 */
[----:B------:R-:W-:Y:S04]  /*7950*/  STL [R1+0x4], R187 ;  /* 0x000004bb01007387 */ /* 0x000fe80000100800 */
[----:B0-----:R-:W4:Y:S04]  /*7960*/  LDL R5, [R1+0x294] ;  /* 0x0002940001057983 */ /* 0x001f280000100800 */
[----:B------:R-:W4:Y:S01]  /*7970*/  LDL R3, [R1+0x298] ;  /* 0x0002980001037983 */ /* 0x000f220000100800 */
[----:B--2---:R-:W-:-:S02]  /*7980*/  @P1 IMAD.MOV.U32 R169, RZ, RZ, R2 ;  /* 0x000000ffffa91224 */ /* 0x004fc400078e0002 */
[----:B------:R-:W-:-:S05]  /*7990*/  @P1 IMAD.MOV.U32 R168, RZ, RZ, R0 ;  /* 0x000000ffffa81224 */ /* 0x000fca00078e0000 */
[----:B------:R3:W2:Y:S02]  /*79a0*/  @P1 LDG.E.U16 R6, desc[UR6][R168.64] ;  /* 0x00000006a8061981 */ /* 0x0006a4000c1e1500 */
[----:B---3--:R-:W-:Y:S02]  /*79b0*/  @P2 IMAD.MOV.U32 R169, RZ, RZ, R186 ;  /* 0x000000ffffa92224 */ /* 0x008fe400078e00ba */
[----:B------:R-:W-:-:S05]  /*79c0*/  @P2 IMAD.MOV.U32 R168, RZ, RZ, R185 ;  /* 0x000000ffffa82224 */ /* 0x000fca00078e00b9 */
[----:B------:R0:W3:Y:S04]  /*79d0*/  @P2 LDG.E.U16 R191, desc[UR6][R168.64] ;  /* 0x00000006a8bf2981 */ /* 0x0000e8000c1e1500 */
[----:B----4-:R1:W-:Y:S04]  /*79e0*/  STL [R1+0x5c8], R166 ;  /* 0x0005c8a601007387 */ /* 0x0103e80000100800 */
[----:B------:R-:W4:Y:S04]  /*79f0*/  LDL R0, [R1+0x290] ;  /* 0x0002900001007983 */ /* 0x000f280000100800 */
[----:B------:R-:W4:Y:S01]  /*7a00*/  LDL R2, [R1+0x28c] ;  /* 0x00028c0001027983 */ /* 0x000f220000100800 */
[----:B------:R-:W-:-:S02]  /*7a10*/  ISETP.GT.AND P0, PT, R167, 0x27, PT ;  /* 0x00000027a700780c */ /* 0x000fc40003f04270 */
[----:B------:R-:W-:Y:S01]  /*7a20*/  PRMT R188, RZ, 0x7610, R188 ;  /* 0x00007610ffbc7816 */ /* 0x000fe200000000bc */
[----:B0-----:R-:W-:Y:S02]  /*7a30*/  @P2 IMAD.MOV.U32 R169, RZ, RZ, R184 ;  /* 0x000000ffffa92224 */ /* 0x001fe400078e00b8 */
[----:B------:R-:W-:-:S05]  /*7a40*/  @P2 IMAD.MOV.U32 R168, RZ, RZ, R165 ;  /* 0x000000ffffa82224 */ /* 0x000fca00078e00a5 */
[----:B------:R0:W4:Y:S03]  /*7a50*/  @P2 LDG.E.U16 R188, desc[UR6][R168.64] ;  /* 0x00000006a8bc2981 */ /* 0x000126000c1e1500 */
[----:B0-----:R-:W-:Y:S02]  /*7a60*/  @P0 IMAD.MOV.U32 R168, RZ, RZ, R3 ;  /* 0x000000ffffa80224 */ /* 0x001fe400078e0003 */
[----:B------:R-:W-:Y:S01]  /*7a70*/  @P0 IMAD.MOV.U32 R169, RZ, RZ, R5 ;  /* 0x000000ffffa90224 */ /* 0x000fe200078e0005 */
[----:B------:R-:W-:-:S06]  /*7a80*/  PRMT R251, RZ, 0x7610, R251 ;  /* 0x00007610fffb7816 */ /* 0x000fcc00000000fb */
[----:B------:R4:W4:Y:S04]  /*7a90*/  @P0 LDG.E.U16 R251, desc[UR6][R168.64] ;  /* 0x00000006a8fb0981 */ /* 0x000928000c1e1500 */
[----:B--2---:R0:W-:Y:S04]  /*7aa0*/  STL [R1+0x5cc], R6 ;  /* 0x0005cc0601007387 */ /* 0x0041e80000100800 */
[----:B---3--:R2:W-:Y:S04]  /*7ab0*/  STL [R1+0x5d0], R191 ;  /* 0x0005d0bf01007387 */ /* 0x0085e80000100800 */
[----:B------:R-:W3:Y:S04]  /*7ac0*/  LDL R184, [R1+0x284] ;  /* 0x0002840001b87983 */ /* 0x000ee80000100800 */
[----:B-1----:R-:W2:Y:S04]  /*7ad0*/  LDL R166, [R1+0x288] ;  /* 0x0002880001a67983 */ /* 0x002ea80000100800 */
[----:B------:R-:W2:Y:S04]  /*7ae0*/  LDL R5, [R1+0x27c] ;  /* 0x00027c0001057983 */ /* 0x000ea80000100800 */
[----:B------:R-:W2:Y:S01]  /*7af0*/  LDL R3, [R1+0x280] ;  /* 0x0002800001037983 */ /* 0x000ea20000100800 */
[----:B------:R-:W-:-:S02]  /*7b00*/  ISETP.GT.AND P1, PT, R167, 0x28, PT ;  /* 0x00000028a700780c */ /* 0x000fc40003f24270 */
[----:B------:R-:W-:Y:S01]  /*7b10*/  PRMT R249, RZ, 0x7610, R249 ;  /* 0x00007610fff97816 */ /* 0x000fe200000000f9 */
[----:B------:R-:W2:Y:S01]  /*7b20*/  LDL R165, [R1+0x26c] ;  /* 0x00026c0001a57983 */ /* 0x000ea20000100800 */
[----:B----4-:R-:W-:-:S03]  /*7b30*/  @P0 IMAD.MOV.U32 R168, RZ, RZ, R0 ;  /* 0x000000ffffa80224 */ /* 0x010fc600078e0000 */
[----:B0-----:R-:W4:Y:S04]  /*7b40*/  LDL R6, [R1+0x270] ;  /* 0x0002700001067983 */ /* 0x001f280000100800 */
[----:B------:R-:W4:Y:S01]  /*7b50*/  LDL R0, [R1+0x278] ;  /* 0x0002780001007983 */ /* 0x000f220000100800 */
[----:B------:R-:W-:-:S03]  /*7b60*/  @P0 IMAD.MOV.U32 R169, RZ, RZ, R2 ;  /* 0x000000ffffa90224 */ /* 0x000fc600078e0002 */
[----:B------:R-:W4:Y:S01]  /*7b70*/  LDL R2, [R1+0x274] ;  /* 0x0002740001027983 */ /* 0x000f220000100800 */
[----:B------:R-:W-:-:S03]  /*7b80*/  PRMT R206, RZ, 0x7610, R206 ;  /* 0x00007610ffce7816 */ /* 0x000fc600000000ce */
[----:B------:R3:W4:Y:S01]  /*7b90*/  @P0 LDG.E.U16 R249, desc[UR6][R168.64] ;  /* 0x00000006a8f90981 */ /* 0x000722000c1e1500 */
[----:B------:R-:W-:Y:S02]  /*7ba0*/  ISETP.GT.AND P2, PT, R167, 0x29, PT ;  /* 0x00000029a700780c */ /* 0x000fe40003f44270 */
[----:B------:R-:W-:Y:S01]  /*7bb0*/  PRMT R205, RZ, 0x7610, R205 ;  /* 0x00007610ffcd7816 */ /* 0x000fe200000000cd */
[----:B------:R-:W4:Y:S01]  /*7bc0*/  LDL R186, [R1+0x204] ;  /* 0x0002040001ba7983 */ /* 0x000f220000100800 */
[----:B------:R-:W-:Y:S02]  /*7bd0*/  PRMT R248, RZ, 0x7610, R248 ;  /* 0x00007610fff87816 */ /* 0x000fe400000000f8 */
[----:B------:R-:W-:Y:S01]  /*7be0*/  PRMT R247, RZ, 0x7610, R247 ;  /* 0x00007610fff77816 */ /* 0x000fe200000000f7 */
[----:B------:R-:W4:Y:S01]  /*7bf0*/  LDL R185, [R1+0x208] ;  /* 0x0002080001b97983 */ /* 0x000f220000100800 */
[----:B------:R-:W-:Y:S02]  /*7c00*/  PRMT R245, RZ, 0x7610, R245 ;  /* 0x00007610fff57816 */ /* 0x000fe400000000f5 */
[----:B------:R-:W-:Y:S01]  /*7c10*/  PRMT R244, RZ, 0x7610, R244 ;  /* 0x00007610fff47816 */ /* 0x000fe200000000f4 */
[----:B------:R-:W4:Y:S01]  /*7c20*/  LDL R187, [R1+0x114] ;  /* 0x0001140001bb7983 */ /* 0x000f220000100800 */
[----:B---3--:R-:W-:-:S03]  /*7c30*/  @P1 IMAD.MOV.U32 R169, RZ, RZ, R184 ;  /* 0x000000ffffa91224 */ /* 0x008fc600078e00b8 */
[----:B------:R-:W3:Y:S01]  /*7c40*/  LDL R184, [R1+0x264] ;  /* 0x0002640001b87983 */ /* 0x000ee20000100800 */
[----:B--2---:R-:W-:-:S03]  /*7c50*/  @P1 IMAD.MOV.U32 R168, RZ, RZ, R166 ;  /* 0x000000ffffa81224 */ /* 0x004fc600078e00a6 */
[----:B------:R-:W2:Y:S04]  /*7c60*/  LDL R166, [R1+0x268] ;  /* 0x0002680001a67983 */ /* 0x000ea80000100800 */
[----:B------:R0:W2:Y:S02]  /*7c70*/  @P1 LDG.E.U16 R206, desc[UR6][R168.64] ;  /* 0x00000006a8ce1981 */ /* 0x0000a4000c1e1500 */
[----:B0-----:R-:W-:Y:S02]  /*7c80*/  @P1 IMAD.MOV.U32 R168, RZ, RZ, R3 ;  /* 0x000000ffffa81224 */ /* 0x001fe400078e0003 */
[----:B------:R-:W-:Y:S01]  /*7c90*/  @P1 IMAD.MOV.U32 R169, RZ, RZ, R5 ;  /* 0x000000ffffa91224 */ /* 0x000fe200078e0005 */
[----:B------:R-:W2:Y:S04]  /*7ca0*/  LDL R3, [R1+0x260] ;  /* 0x0002600001037983 */ /* 0x000ea80000100800 */
[----:B------:R-:W2:Y:S04]  /*7cb0*/  LDL R5, [R1+0x25c] ;  /* 0x00025c0001057983 */ /* 0x000ea80000100800 */
[----:B------:R4:W2:Y:S02]  /*7cc0*/  @P1 LDG.E.U16 R205, desc[UR6][R168.64] ;  /* 0x00000006a8cd1981 */ /* 0x0008a4000c1e1500 */
[----:B----4-:R-:W-:-:S02]  /*7cd0*/  @P2 IMAD.MOV.U32 R168, RZ, RZ, R0 ;  /* 0x000000ffffa82224 */ /* 0x010fc400078e0000 */
[----:B------:R-:W4:Y:S01]  /*7ce0*/  LDL R0, [R1+0x258] ;  /* 0x0002580001007983 */ /* 0x000f220000100800 */
[----:B------:R-:W-:-:S03]  /*7cf0*/  @P2 IMAD.MOV.U32 R169, RZ, RZ, R2 ;  /* 0x000000ffffa92224 */ /* 0x000fc600078e0002 */
[----:B------:R-:W4:Y:S01]  /*7d00*/  LDL R2, [R1+0x254] ;  /* 0x0002540001027983 */ /* 0x000f220000100800 */
[----:B------:R-:W-:-:S03]  /*7d10*/  ISETP.GT.AND P0, PT, R167, 0x2a, PT ;  /* 0x0000002aa700780c */ /* 0x000fc60003f04270 */
[----:B------:R0:W4:Y:S02]  /*7d20*/  @P2 LDG.E.U16 R248, desc[UR6][R168.64] ;  /* 0x00000006a8f82981 */ /* 0x000124000c1e1500 */
[----:B0-----:R-:W-:Y:S02]  /*7d30*/  @P2 IMAD.MOV.U32 R168, RZ, RZ, R6 ;  /* 0x000000ffffa82224 */ /* 0x001fe400078e0006 */
[----:B------:R-:W-:Y:S01]  /*7d40*/  @P2 IMAD.MOV.U32 R169, RZ, RZ, R165 ;  /* 0x000000ffffa92224 */ /* 0x000fe200078e00a5 */
[----:B------:R-:W4:Y:S04]  /*7d50*/  LDL R6, [R1+0x250] ;  /* 0x0002500001067983 */ /* 0x000f280000100800 */
[----:B------:R3:W4:Y:S04]  /*7d60*/  @P2 LDG.E.U16 R247, desc[UR6][R168.64] ;  /* 0x00000006a8f72981 */ /* 0x000728000c1e1500 */
[----:B------:R-:W4:Y:S01]  /*7d70*/  LDL R165, [R1+0x24c] ;  /* 0x00024c0001a57983 */ /* 0x000f220000100800 */
[----:B------:R-:W-:Y:S01]  /*7d80*/  ISETP.GT.AND P1, PT, R167, 0x2b, PT ;  /* 0x0000002ba700780c */ /* 0x000fe20003f24270 */
[----:B---3--:R-:W-:-:S02]  /*7d90*/  @P0 IMAD.MOV.U32 R169, RZ, RZ, R184 ;  /* 0x000000ffffa90224 */ /* 0x008fc400078e00b8 */
[----:B--2---:R-:W-:Y:S01]  /*7da0*/  @P0 IMAD.MOV.U32 R168, RZ, RZ, R166 ;  /* 0x000000ffffa80224 */ /* 0x004fe200078e00a6 */
[----:B------:R-:W-:Y:S01]  /*7db0*/  ISETP.GT.AND P2, PT, R167, 0x2c, PT ;  /* 0x0000002ca700780c */ /* 0x000fe20003f44270 */
[----:B------:R-:W2:Y:S04]  /*7dc0*/  LDL R184, [R1+0x234] ;  /* 0x0002340001b87983 */ /* 0x000ea80000100800 */
[----:B------:R0:W3:Y:S01]  /*7dd0*/  @P0 LDG.E.U16 R245, desc[UR6][R168.64] ;  /* 0x00000006a8f50981 */ /* 0x0000e2000c1e1500 */
[----:B------:R-:W-:-:S03]  /*7de0*/  PRMT R242, RZ, 0x7610, R242 ;  /* 0x00007610fff27816 */ /* 0x000fc600000000f2 */
[----:B------:R-:W2:Y:S01]  /*7df0*/  LDL R166, [R1+0x238] ;  /* 0x0002380001a67983 */ /* 0x000ea20000100800 */
[----:B0-----:R-:W-:-:S03]  /*7e00*/  @P0 IMAD.MOV.U32 R168, RZ, RZ, R3 ;  /* 0x000000ffffa80224 */ /* 0x001fc600078e0003 */
[----:B------:R-:W3:Y:S01]  /*7e10*/  LDL R3, [R1+0x248] ;  /* 0x0002480001037983 */ /* 0x000ee20000100800 */
[----:B------:R-:W-:-:S03]  /*7e20*/  @P0 IMAD.MOV.U32 R169, RZ, RZ, R5 ;  /* 0x000000ffffa90224 */ /* 0x000fc600078e0005 */
[----:B------:R-:W2:Y:S04]  /*7e30*/  LDL R5, [R1+0x244] ;  /* 0x0002440001057983 */ /* 0x000ea80000100800 */
[----:B------:R4:W2:Y:S02]  /*7e40*/  @P0 LDG.E.U16 R244, desc[UR6][R168.64] ;  /* 0x00000006a8f40981 */ /* 0x0008a4000c1e1500 */
[----:B----4-:R-:W-:Y:S02]  /*7e50*/  @P1 IMAD.MOV.U32 R168, RZ, RZ, R0 ;  /* 0x000000ffffa81224 */ /* 0x010fe400078e0000 */
[----:B------:R-:W4:Y:S01]  /*7e60*/  LDL R0, [R1+0x240] ;  /* 0x0002400001007983 */ /* 0x000f220000100800 */
[----:B------:R-:W-:-:S03]  /*7e70*/  @P1 IMAD.MOV.U32 R169, RZ, RZ, R2 ;  /* 0x000000ffffa91224 */ /* 0x000fc600078e0002 */
[----:B------:R-:W4:Y:S01]  /*7e80*/  LDL R2, [R1+0x23c] ;  /* 0x00023c0001027983 */ /* 0x000f220000100800 */
[----:B------:R-:W-:-:S03]  /*7e90*/  PRMT R241, RZ, 0x7610, R241 ;  /* 0x00007610fff17816 */ /* 0x000fc600000000f1 */
[----:B------:R0:W4:Y:S02]  /*7ea0*/  @P1 LDG.E.U16 R242, desc[UR6][R168.64] ;  /* 0x00000006a8f21981 */ /* 0x000124000c1e1500 */
[----:B0-----:R-:W-:Y:S02]  /*7eb0*/  @P1 IMAD.MOV.U32 R168, RZ, RZ, R6 ;  /* 0x000000ffffa81224 */ /* 0x001fe400078e0006 */
[----:B------:R-:W4:Y:S01]  /*7ec0*/  LDL R6, [R1+0x230] ;  /* 0x0002300001067983 */ /* 0x000f220000100800 */
[----:B------:R-:W-:-:S03]  /*7ed0*/  @P1 IMAD.MOV.U32 R169, RZ, RZ, R165 ;  /* 0x000000ffffa91224 */ /* 0x000fc600078e00a5 */
[----:B------:R-:W4:Y:S04]  /*7ee0*/  LDL R165, [R1+0x22c] ;  /* 0x00022c0001a57983 */ /* 0x000f280000100800 */
[----:B------:R3:W4:Y:S01]  /*7ef0*/  @P1 LDG.E.U16 R241, desc[UR6][R168.64] ;  /* 0x00000006a8f11981 */ /* 0x000722000c1e1500 */
[----:B------:R-:W-:Y:S01]  /*7f00*/  PRMT R240, RZ, 0x7610, R240 ;  /* 0x00007610fff07816 */ /* 0x000fe200000000f0 */
[----:B---3--:R-:W-:Y:S02]  /*7f10*/  @P2 IMAD.MOV.U32 R168, RZ, RZ, R3 ;  /* 0x000000ffffa82224 */ /* 0x008fe400078e0003 */
[----:B------:R-:W3:Y:S01]  /*7f20*/  LDL R3, [R1+0x228] ;  /* 0x0002280001037983 */ /* 0x000ee20000100800 */
[----:B--2---:R-:W-:-:S03]  /*7f30*/  @P2 IMAD.MOV.U32 R169, RZ, RZ, R5 ;  /* 0x000000ffffa92224 */ /* 0x004fc600078e0005 */
[----:B------:R-:W2:Y:S04]  /*7f40*/  LDL R5, [R1+0x224] ;  /* 0x0002240001057983 */ /* 0x000ea80000100800 */
[----:B------:R4:W2:Y:S02]  /*7f50*/  @P2 LDG.E.U16 R240, desc[UR6][R168.64] ;  /* 0x00000006a8f02981 */ /* 0x0008a4000c1e1500 */
[----:B----4-:R-:W-:Y:S02]  /*7f60*/  @P2 IMAD.MOV.U32 R168, RZ, RZ, R0 ;  /* 0x000000ffffa82224 */ /* 0x010fe400078e0000 */
[----:B------:R-:W4:Y:S01]  /*7f70*/  LDL R0, [R1+0x220] ;  /* 0x0002200001007983 */ /* 0x000f220000100800 */
[----:B------:R-:W-:-:S03]  /*7f80*/  @P2 IMAD.MOV.U32 R169, RZ, RZ, R2 ;  /* 0x000000ffffa92224 */ /* 0x000fc600078e0002 */
[----:B------:R-:W4:Y:S01]  /*7f90*/  LDL R2, [R1+0x21c] ;  /* 0x00021c0001027983 */ /* 0x000f220000100800 */
[C---:B------:R-:W-:Y:S02]  /*7fa0*/  ISETP.GT.AND P0, PT, R167.reuse, 0x2d, PT ;  /* 0x0000002da700780c */ /* 0x040fe40003f04270 */
[----:B------:R-:W-:Y:S02]  /*7fb0*/  PRMT R239, RZ, 0x7610, R239 ;  /* 0x00007610ffef7816 */ /* 0x000fe400000000ef */
[----:B------:R-:W-:Y:S02]  /*7fc0*/  ISETP.GT.AND P1, PT, R167, 0x2e, PT ;  /* 0x0000002ea700780c */ /* 0x000fe40003f24270 */
[----:B------:R-:W-:Y:S02]  /*7fd0*/  PRMT R238, RZ, 0x7610, R238 ;  /* 0x00007610ffee7816 */ /* 0x000fe400000000ee */
[----:B------:R0:W4:Y:S01]  /*7fe0*/  @P2 LDG.E.U16 R239, desc[UR6][R168.64] ;  /* 0x00000006a8ef2981 */ /* 0x000122000c1e1500 */
[----:B------:R-:W-:-:S04]  /*7ff0*/  PRMT R237, RZ, 0x7610, R237 ;  /* 0x00007610ffed7816 */ /* 0x000fc800000000ed */
[----:B0-----:R-:W-:Y:S02]  /*8000*/  @P0 IMAD.MOV.U32 R168, RZ, RZ, R166 ;  /* 0x000000ffffa80224 */ /* 0x001fe400078e00a6 */
[----:B------:R-:W-:Y:S01]  /*8010*/  @P0 IMAD.MOV.U32 R169, RZ, RZ, R184 ;  /* 0x000000ffffa90224 */ /* 0x000fe200078e00b8 */
[----:B------:R-:W4:Y:S04]  /*8020*/  LDL R166, [R1+0x218] ;  /* 0x0002180001a67983 */ /* 0x000f280000100800 */
[----:B------:R0:W4:Y:S04]  /*8030*/  @P0 LDG.E.U16 R238, desc[UR6][R168.64] ;  /* 0x00000006a8ee0981 */ /* 0x000128000c1e1500 */
[----:B------:R-:W4:Y:S01]  /*8040*/  LDL R184, [R1+0x214] ;  /* 0x0002140001b87983 */ /* 0x000f220000100800 */
[----:B0-----:R-:W-:-:S02]  /*8050*/  @P0 IMAD.MOV.U32 R168, RZ, RZ, R6 ;  /* 0x000000ffffa80224 */ /* 0x001fc400078e0006 */
[----:B------:R-:W-:Y:S01]  /*8060*/  @P0 IMAD.MOV.U32 R169, RZ, RZ, R165 ;  /* 0x000000ffffa90224 */ /* 0x000fe200078e00a5 */
[----:B------:R-:W-:Y:S01]  /*8070*/  PRMT R236, RZ, 0x7610, R236 ;  /* 0x00007610ffec7816 */ /* 0x000fe200000000ec */
[----:B------:R-:W4:Y:S04]  /*8080*/  LDL R165, [R1+0x1fc] ;  /* 0x0001fc0001a57983 */ /* 0x000f280000100800 */
[----:B------:R3:W4:Y:S04]  /*8090*/  @P0 LDG.E.U16 R237, desc[UR6][R168.64] ;  /* 0x00000006a8ed0981 */ /* 0x000728000c1e1500 */
[----:B------:R-:W4:Y:S01]  /*80a0*/  LDL R6, [R1+0x200] ;  /* 0x0002000001067983 */ /* 0x000f220000100800 */
[----:B---3--:R-:W-:-:S03]  /*80b0*/  @P1 IMAD.MOV.U32 R168, RZ, RZ, R3 ;  /* 0x000000ffffa81224 */ /* 0x008fc600078e0003 */
        /* <DEDUP_REMOVED lines=15> */
[----:B------:R-:W4:Y:S01]  /*81b0*/  LDL R166, [R1+0x1f0] ;  /* 0x0001f00001a67983 */ /* 0x000f220000100800 */
[----:B------:R-:W-:-:S03]  /*81c0*/  @P2 IMAD.MOV.U32 R169, RZ, RZ, R184 ;  /* 0x000000ffffa92224 */ /* 0x000fc600078e00b8 */
[----:B------:R-:W4:Y:S04]  /*81d0*/  LDL R184, [R1+0x1ec] ;  /* 0x0001ec0001b87983 */ /* 0x000f280000100800 */
[----:B------:R3:W4:Y:S01]  /*81e0*/  @P2 LDG.E.U16 R234, desc[UR6][R168.64] ;  /* 0x00000006a8ea2981 */ /* 0x000722000c1e1500 */
[----:B------:R-:W-:Y:S02]  /*81f0*/  PRMT R204, RZ, 0x7610, R204 ;  /* 0x00007610ffcc7816 */ /* 0x000fe400000000cc */
[----:B------:R-:W-:Y:S02]  /*8200*/  ISETP.GT.AND P1, PT, R167, 0x31, PT ;  /* 0x00000031a700780c */ /* 0x000fe40003f24270 */
[----:B------:R-:W-:Y:S01]  /*8210*/  PRMT R203, RZ, 0x7610, R203 ;  /* 0x00007610ffcb7816 */ /* 0x000fe200000000cb */
[----:B---3--:R-:W-:-:S02]  /*8220*/  @P2 IMAD.MOV.U32 R168, RZ, RZ, R3 ;  /* 0x000000ffffa82224 */ /* 0x008fc400078e0003 */
[----:B------:R-:W3:Y:S01]  /*8230*/  LDL R3, [R1+0x1e8] ;  /* 0x0001e80001037983 */ /* 0x000ee20000100800 */
[----:B--2---:R-:W-:-:S03]  /*8240*/  @P2 IMAD.MOV.U32 R169, RZ, RZ, R5 ;  /* 0x000000ffffa92224 */ /* 0x004fc600078e0005 */
[----:B------:R-:W2:Y:S04]  /*8250*/  LDL R5, [R1+0x1e4] ;  /* 0x0001e40001057983 */ /* 0x000ea80000100800 */
[----:B------:R0:W2:Y:S02]  /*8260*/  @P2 LDG.E.U16 R233, desc[UR6][R168.64] ;  /* 0x00000006a8e92981 */ /* 0x0000a4000c1e1500 */
[----:B0-----:R-:W-:Y:S02]  /*8270*/  @P0 IMAD.MOV.U32 R168, RZ, RZ, R185 ;  /* 0x000000ffffa80224 */ /* 0x001fe400078e00b9 */
[----:B------:R-:W-:Y:S01]  /*8280*/  @P0 IMAD.MOV.U32 R169, RZ, RZ, R186 ;  /* 0x000000ffffa90224 */ /* 0x000fe200078e00ba */
[----:B------:R-:W-:Y:S01]  /*8290*/  PRMT R232, RZ, 0x7610, R232 ;  /* 0x00007610ffe87816 */ /* 0x000fe200000000e8 */
[----:B------:R-:W2:Y:S04]  /*82a0*/  LDL R186, [R1+0x144] ;  /* 0x0001440001ba7983 */ /* 0x000ea80000100800 */
[----:B------:R0:W2:Y:S01]  /*82b0*/  @P0 LDG.E.U16 R204, desc[UR6][R168.64] ;  /* 0x00000006a8cc0981 */ /* 0x0000a2000c1e1500 */
[----:B------:R-:W-:-:S02]  /*82c0*/  PRMT R230, RZ, 0x7610, R230 ;  /* 0x00007610ffe67816 */ /* 0x000fc400000000e6 */
[----:B------:R-:W-:Y:S01]  /*82d0*/  PRMT R228, RZ, 0x7610, R228 ;  /* 0x00007610ffe47816 */ /* 0x000fe200000000e4 */
[----:B------:R-:W2:Y:S01]  /*82e0*/  LDL R185, [R1+0x148] ;  /* 0x0001480001b97983 */ /* 0x000ea20000100800 */
        /* <DEDUP_REMOVED lines=14> */
[----:B------:R-:W4:Y:S04]  /*83d0*/  LDL R184, [R1+0x1cc] ;  /* 0x0001cc0001b87983 */ /* 0x000f280000100800 */
[----:B------:R3:W4:Y:S01]  /*83e0*/  @P1 LDG.E.U16 R230, desc[UR6][R168.64] ;  /* 0x00000006a8e61981 */ /* 0x000722000c1e1500 */
[----:B------:R-:W-:-:S02]  /*83f0*/  ISETP.GT.AND P1, PT, R167, 0x33, PT ;  /* 0x00000033a700780c */ /* 0x000fc40003f24270 */
[----:B------:R-:W-:Y:S01]  /*8400*/  PRMT R227, RZ, 0x7610, R227 ;  /* 0x00007610ffe37816 */ /* 0x000fe200000000e3 */
[----:B---3--:R-:W-:Y:S02]  /*8410*/  @P0 IMAD.MOV.U32 R168, RZ, RZ, R3 ;  /* 0x000000ffffa80224 */ /* 0x008fe400078e0003 */
[----:B------:R-:W3:Y:S01]  /*8420*/  LDL R3, [R1+0x1c8] ;  /* 0x0001c80001037983 */ /* 0x000ee20000100800 */
[----:B--2---:R-:W-:-:S03]  /*8430*/  @P0 IMAD.MOV.U32 R169, RZ, RZ, R5 ;  /* 0x000000ffffa90224 */ /* 0x004fc600078e0005 */
[----:B------:R-:W2:Y:S04]  /*8440*/  LDL R5, [R1+0x1c4] ;  /* 0x0001c40001057983 */ /* 0x000ea80000100800 */
[----:B------:R0:W2:Y:S02]  /*8450*/  @P0 LDG.E.U16 R228, desc[UR6][R168.64] ;  /* 0x00000006a8e40981 */ /* 0x0000a4000c1e1500 */
[----:B0-----:R-:W-:Y:S02]  /*8460*/  @P0 IMAD.MOV.U32 R168, RZ, RZ, R6 ;  /* 0x000000ffffa80224 */ /* 0x001fe400078e0006 */
[----:B------:R-:W2:Y:S01]  /*8470*/  LDL R6, [R1+0x1c0] ;  /* 0x0001c00001067983 */ /* 0x000ea20000100800 */
[----:B------:R-:W-:-:S03]  /*8480*/  @P0 IMAD.MOV.U32 R169, RZ, RZ, R165 ;  /* 0x000000ffffa90224 */ /* 0x000fc600078e00a5 */
[----:B------:R-:W2:Y:S04]  /*8490*/  LDL R165, [R1+0x1bc] ;  /* 0x0001bc0001a57983 */ /* 0x000ea80000100800 */
[----:B------:R4:W2:Y:S02]  /*84a0*/  @P0 LDG.E.U16 R227, desc[UR6][R168.64] ;  /* 0x00000006a8e30981 */ /* 0x0008a4000c1e1500 */
[----:B----4-:R-:W-:Y:S02]  /*84b0*/  @P1 IMAD.MOV.U32 R168, RZ, RZ, R0 ;  /* 0x000000ffffa81224 */ /* 0x010fe400078e0000 */
[----:B------:R-:W4:Y:S01]  /*84c0*/  LDL R0, [R1+0x188] ;  /* 0x0001880001007983 */ /* 0x000f220000100800 */
[----:B------:R-:W-:-:S03]  /*84d0*/  @P1 IMAD.MOV.U32 R169, RZ, RZ, R2 ;  /* 0x000000ffffa91224 */ /* 0x000fc600078e0002 */
[----:B------:R-:W4:Y:S01]  /*84e0*/  LDL R2, [R1+0x184] ;  /* 0x0001840001027983 */ /* 0x000f220000100800 */
[----:B------:R-:W-:Y:S02]  /*84f0*/  PRMT R226, RZ, 0x7610, R226 ;  /* 0x00007610ffe27816 */ /* 0x000fe400000000e2 */
[C---:B------:R-:W-:Y:S02]  /*8500*/  ISETP.GT.AND P0, PT, R167.reuse, 0x34, PT ;  /* 0x00000034a700780c */ /* 0x040fe40003f04270 */
[----:B------:R-:W-:Y:S02]  /*8510*/  PRMT R225, RZ, 0x7610, R225 ;  /* 0x00007610ffe17816 */ /* 0x000fe400000000e1 */
[----:B------:R0:W4:Y:S01]  /*8520*/  @P1 LDG.E.U16 R226, desc[UR6][R168.64] ;  /* 0x00000006a8e21981 */ /* 0x000122000c1e1500 */
[----:B------:R-:W-:Y:S01]  /*8530*/  PRMT R224, RZ, 0x7610, R224 ;  /* 0x00007610ffe07816 */ /* 0x000fe200000000e0 */
        /* <DEDUP_REMOVED lines=22> */
[----:B------:R-:W-:Y:S02]  /*86a0*/  ISETP.GT.AND P0, PT, R167, 0x35, PT ;  /* 0x00000035a700780c */ /* 0x000fe40003f04270 */
[----:B------:R-:W-:Y:S02]  /*86b0*/  PRMT R201, RZ, 0x7610, R201 ;  /* 0x00007610ffc97816 */ /* 0x000fe400000000c9 */
[----:B------:R0:W4:Y:S01]  /*86c0*/  @P1 LDG.E.U16 R202, desc[UR6][R168.64] ;  /* 0x00000006a8ca1981 */ /* 0x000122000c1e1500 */
[----:B------:R-:W-:Y:S01]  /*86d0*/  PRMT R222, RZ, 0x7610, R222 ;  /* 0x00007610ffde7816 */ /* 0x000fe200000000de */
[----:B0-----:R-:W-:Y:S02]  /*86e0*/  @P1 IMAD.MOV.U32 R168, RZ, RZ, R166 ;  /* 0x000000ffffa81224 */ /* 0x001fe400078e00a6 */
[----:B------:R-:W4:Y:S01]  /*86f0*/  LDL R166, [R1+0x1a0] ;  /* 0x0001a00001a67983 */ /* 0x000f220000100800 */
[----:B------:R-:W-:-:S03]  /*8700*/  @P1 IMAD.MOV.U32 R169, RZ, RZ, R184 ;  /* 0x000000ffffa91224 */ /* 0x000fc600078e00b8 */
[----:B------:R-:W4:Y:S04]  /*8710*/  LDL R184, [R1+0x19c] ;  /* 0x00019c0001b87983 */ /* 0x000f280000100800 */
[----:B------:R3:W4:Y:S01]  /*8720*/  @P1 LDG.E.U16 R201, desc[UR6][R168.64] ;  /* 0x00000006a8c91981 */ /* 0x000722000c1e1500 */
[----:B------:R-:W-:Y:S02]  /*8730*/  ISETP.GT.AND P1, PT, R167, 0x36, PT ;  /* 0x00000036a700780c */ /* 0x000fe40003f24270 */
        /* <DEDUP_REMOVED lines=46> */
[----:B0-----:R-:W-:Y:S01]  /*8a20*/  @P1 IMAD.MOV.U32 R168, RZ, RZ, R166 ;  /* 0x000000ffffa81224 */ /* 0x001fe200078e00a6 */
[----:B------:R-:W-:Y:S01]  /*8a30*/  PRMT R182, RZ, 0x7610, R182 ;  /* 0x00007610ffb67816 */ /* 0x000fe200000000b6 */
[----:B------:R-:W4:Y:S01]  /*8a40*/  LDL R166, [R1+0x138] ;  /* 0x0001380001a67983 */ /* 0x000f220000100800 */
[----:B------:R-:W-:Y:S01]  /*8a50*/  @P1 IMAD.MOV.U32 R169, RZ, RZ, R184 ;  /* 0x000000ffffa91224 */ /* 0x000fe200078e00b8 */
[----:B------:R-:W-:-:S02]  /*8a60*/  PRMT R181, RZ, 0x7610, R181 ;  /* 0x00007610ffb57816 */ /* 0x000fc400000000b5 */
[----:B------:R-:W4:Y:S04]  /*8a70*/  LDL R184, [R1+0x134] ;  /* 0x0001340001b87983 */ /* 0x000f280000100800 */
[----:B------:R3:W4:Y:S01]  /*8a80*/  @P1 LDG.E.U16 R214, desc[UR6][R168.64] ;  /* 0x00000006a8d61981 */ /* 0x000722000c1e1500 */
[----:B------:R-:W-:Y:S01]  /*8a90*/  ISETP.GT.AND P1, PT, R167, 0x3b, PT ;  /* 0x0000003ba700780c */ /* 0x000fe20003f24270 */
[----:B---3--:R-:W-:Y:S02]  /*8aa0*/  @P0 IMAD.MOV.U32 R168, RZ, RZ, R3 ;  /* 0x000000ffffa80224 */ /* 0x008fe400078e0003 */
[----:B------:R-:W3:Y:S01]  /*8ab0*/  LDL R3, [R1+0x150] ;  /* 0x0001500001037983 */ /* 0x000ee20000100800 */
[----:B--2---:R-:W-:-:S03]  /*8ac0*/  @P0 IMAD.MOV.U32 R169, RZ, RZ, R5 ;  /* 0x000000ffffa90224 */ /* 0x004fc600078e0005 */
[----:B------:R-:W2:Y:S04]  /*8ad0*/  LDL R5, [R1+0x14c] ;  /* 0x00014c0001057983 */ /* 0x000ea80000100800 */
[----:B------:R0:W2:Y:S02]  /*8ae0*/  @P0 LDG.E.U16 R183, desc[UR6][R168.64] ;  /* 0x00000006a8b70981 */ /* 0x0000a4000c1e1500 */
[----:B0-----:R-:W-:Y:S01]  /*8af0*/  @P0 IMAD.MOV.U32 R168, RZ, RZ, R6 ;  /* 0x000000ffffa80224 */ /* 0x001fe200078e0006 */
[----:B------:R-:W-:Y:S01]  /*8b00*/  PRMT R180, RZ, 0x7610, R180 ;  /* 0x00007610ffb47816 */ /* 0x000fe200000000b4 */
        /* <DEDUP_REMOVED lines=8> */
[----:B------:R-:W-:-:S03]  /*8b90*/  ISETP.GT.AND P0, PT, R167, 0x3c, PT ;  /* 0x0000003ca700780c */ /* 0x000fc60003f04270 */
[----:B------:R3:W4:Y:S01]  /*8ba0*/  @P1 LDG.E.U16 R181, desc[UR6][R168.64] ;  /* 0x00000006a8b51981 */ /* 0x000722000c1e1500 */
[----:B------:R-:W-:Y:S02]  /*8bb0*/  PRMT R179, RZ, 0x7610, R179 ;  /* 0x00007610ffb37816 */ /* 0x000fe400000000b3 */
[----:B------:R-:W-:Y:S01]  /*8bc0*/  PRMT R178, RZ, 0x7610, R178 ;  /* 0x00007610ffb27816 */ /* 0x000fe200000000b2 */
[----:B---3--:R-:W-:Y:S02]  /*8bd0*/  @P1 IMAD.MOV.U32 R168, RZ, RZ, R3 ;  /* 0x000000ffffa81224 */ /* 0x008fe400078e0003 */
[----:B------:R-:W3:Y:S01]  /*8be0*/  LDL R3, [R1+0x128] ;  /* 0x0001280001037983 */ /* 0x000ee20000100800 */
[----:B--2---:R-:W-:-:S03]  /*8bf0*/  @P1 IMAD.MOV.U32 R169, RZ, RZ, R5 ;  /* 0x000000ffffa91224 */ /* 0x004fc600078e0005 */
[----:B------:R-:W2:Y:S04]  /*8c00*/  LDL R5, [R1+0x124] ;  /* 0x0001240001057983 */ /* 0x000ea80000100800 */
[----:B------:R0:W2:Y:S02]  /*8c10*/  @P1 LDG.E.U16 R180, desc[UR6][R168.64] ;  /* 0x00000006a8b41981 */ /* 0x0000a4000c1e1500 */
[----:B0-----:R-:W-:Y:S02]  /*8c20*/  @P0 IMAD.MOV.U32 R168, RZ, RZ, R185 ;  /* 0x000000ffffa80224 */ /* 0x001fe400078e00b9 */
[----:B------:R-:W-:Y:S01]  /*8c30*/  @P0 IMAD.MOV.U32 R169, RZ, RZ, R186 ;  /* 0x000000ffffa90224 */ /* 0x000fe200078e00ba */
[----:B------:R-:W-:Y:S01]  /*8c40*/  ISETP.GT.AND P1, PT, R167, 0x3d, PT ;  /* 0x0000003da700780c */ /* 0x000fe20003f24270 */
[----:B------:R-:W2:Y:S04]  /*8c50*/  LDL R186, [R1+0x10c] ;  /* 0x00010c0001ba7983 */ /* 0x000ea80000100800 */
[----:B------:R4:W2:Y:S01]  /*8c60*/  @P0 LDG.E.U16 R179, desc[UR6][R168.64] ;  /* 0x00000006a8b30981 */ /* 0x0008a2000c1e1500 */
[----:B------:R-:W-:-:S02]  /*8c70*/  PRMT R177, RZ, 0x7610, R177 ;  /* 0x00007610ffb17816 */ /* 0x000fc400000000b1 */
[----:B------:R-:W-:Y:S01]  /*8c80*/  PRMT R176, RZ, 0x7610, R176 ;  /* 0x00007610ffb07816 */ /* 0x000fe200000000b0 */
[----:B------:R-:W2:Y:S01]  /*8c90*/  LDL R185, [R1+0x110] ;  /* 0x0001100001b97983 */ /* 0x000ea20000100800 */
[----:B----4-:R-:W-:-:S03]  /*8ca0*/  @P0 IMAD.MOV.U32 R168, RZ, RZ, R0 ;  /* 0x000000ffffa80224 */ /* 0x010fc600078e0000 */
[----:B------:R-:W4:Y:S01]  /*8cb0*/  LDL R0, [R1+0x120] ;  /* 0x0001200001007983 */ /* 0x000f220000100800 */
[----:B------:R-:W-:-:S03]  /*8cc0*/  @P0 IMAD.MOV.U32 R169, RZ, RZ, R2 ;  /* 0x000000ffffa90224 */ /* 0x000fc600078e0002 */
[----:B------:R-:W4:Y:S04]  /*8cd0*/  LDL R2, [R1+0x11c] ;  /* 0x00011c0001027983 */ /* 0x000f280000100800 */
[----:B------:R0:W4:Y:S02]  /*8ce0*/  @P0 LDG.E.U16 R178, desc[UR6][R168.64] ;  /* 0x00000006a8b20981 */ /* 0x000124000c1e1500 */
[----:B0-----:R-:W-:Y:S02]  /*8cf0*/  @P1 IMAD.MOV.U32 R168, RZ, RZ, R166 ;  /* 0x000000ffffa81224 */ /* 0x001fe400078e00a6 */
[----:B------:R-:W4:Y:S01]  /*8d00*/  LDL R166, [R1+0x118] ;  /* 0x0001180001a67983 */ /* 0x000f220000100800 */
[----:B------:R-:W-:Y:S01]  /*8d10*/  ISETP.GT.AND P0, PT, R167, 0x3e, PT ;  /* 0x0000003ea700780c */ /* 0x000fe20003f04270 */
[----:B------:R-:W-:Y:S01]  /*8d20*/  @P1 IMAD.MOV.U32 R169, RZ, RZ, R184 ;  /* 0x000000ffffa91224 */ /* 0x000fe200078e00b8 */
[----:B------:R-:W-:Y:S01]  /*8d30*/  PRMT R175, RZ, 0x7610, R175 ;  /* 0x00007610ffaf7816 */ /* 0x000fe200000000af */
[----:B------:R-:W4:Y:S04]  /*8d40*/  LDL R184, [R1+0x104] ;  /* 0x0001040001b87983 */ /* 0x000f280000100800 */
[----:B------:R0:W4:Y:S02]  /*8d50*/  @P1 LDG.E.U16 R177, desc[UR6][R168.64] ;  /* 0x00000006a8b11981 */ /* 0x000124000c1e1500 */
[----:B0-----:R-:W-:-:S02]  /*8d60*/  @P1 IMAD.MOV.U32 R168, RZ, RZ, R6 ;  /* 0x000000ffffa81224 */ /* 0x001fc400078e0006 */
[----:B------:R-:W-:Y:S01]  /*8d70*/  @P1 IMAD.MOV.U32 R169, RZ, RZ, R165 ;  /* 0x000000ffffa91224 */ /* 0x000fe200078e00a5 */
[----:B------:R-:W4:Y:S04]  /*8d80*/  LDL R6, [R1+0xfc] ;  /* 0x0000fc0001067983 */ /* 0x000f280000100800 */
[----:B------:R3:W4:Y:S04]  /*8d90*/  @P1 LDG.E.U16 R176, desc[UR6][R168.64] ;  /* 0x00000006a8b01981 */ /* 0x000728000c1e1500 */
[----:B------:R-:W4:Y:S01]  /*8da0*/  LDL R165, [R1+0x108] ;  /* 0x0001080001a57983 */ /* 0x000f220000100800 */
[----:B------:R-:W-:-:S02]  /*8db0*/  ISETP.GT.AND P1, PT, R167, 0x3f, PT ;  /* 0x0000003fa700780c */ /* 0x000fc40003f24270 */
[----:B------:R-:W-:Y:S01]  /*8dc0*/  PRMT R174, RZ, 0x7610, R174 ;  /* 0x00007610ffae7816 */ /* 0x000fe200000000ae */
[----:B---3--:R-:W-:Y:S02]  /*8dd0*/  @P0 IMAD.MOV.U32 R168, RZ, RZ, R3 ;  /* 0x000000ffffa80224 */ /* 0x008fe400078e0003 */
[----:B--2---:R-:W-:Y:S02]  /*8de0*/  @P0 IMAD.MOV.U32 R169, RZ, RZ, R5 ;  /* 0x000000ffffa90224 */ /* 0x004fe400078e0005 */
[----:B------:R-:W2:Y:S04]  /*8df0*/  LDL R5, [R1+0x100] ;  /* 0x0001000001057983 */ /* 0x000ea80000100800 */
[----:B------:R4:W3:Y:S04]  /*8e00*/  @P0 LDG.E.U16 R175, desc[UR6][R168.64] ;  /* 0x00000006a8af0981 */ /* 0x0008e8000c1e1500 */
[----:B------:R-:W3:Y:S01]  /*8e10*/  LDL.LU R3, [R1+0x58] ;  /* 0x0000580001037983 */ /* 0x000ee20000300800 */
[----:B----4-:R-:W-:-:S02]  /*8e20*/  @P0 IMAD.MOV.U32 R168, RZ, RZ, R0 ;  /* 0x000000ffffa80224 */ /* 0x010fc400078e0000 */
[----:B------:R-:W0:Y:S01]  /*8e30*/  S2R R0, SR_TID.X ;  /* 0x0000000000007919 */ /* 0x000e220000002100 */
[----:B------:R-:W-:Y:S02]  /*8e40*/  @P0 IMAD.MOV.U32 R169, RZ, RZ, R2 ;  /* 0x000000ffffa90224 */ /* 0x000fe400078e0002 */
[----:B------:R-:W4:Y:S04]  /*8e50*/  LDL.LU R2, [R1+0x2c] ;  /* 0x00002c0001027983 */ /* 0x000f280000300800 */
[----:B------:R1:W4:Y:S02]  /*8e60*/  @P0 LDG.E.U16 R174, desc[UR6][R168.64] ;  /* 0x00000006a8ae0981 */ /* 0x000324000c1e1500 */
[----:B-1----:R-:W-:Y:S01]  /*8e70*/  @P1 IMAD.MOV.U32 R168, RZ, RZ, R166 ;  /* 0x000000ffffa81224 */ /* 0x002fe200078e00a6 */
[----:B0-----:R-:W-:-:S04]  /*8e80*/  LOP3.LUT R0, R0, 0x3f, RZ, 0xc0, !PT ;  /* 0x0000003f00007812 */ /* 0x001fc800078ec0ff */
[----:B------:R-:W-:Y:S02]  /*8e90*/  ISETP.GE.AND P0, PT, R0, R167, PT ;  /* 0x000000a70000720c */ /* 0x000fe40003f06270 */
[----:B------:R-:W4:Y:S04]  /*8ea0*/  LDL.LU R0, [R1] ;  /* 0x0000000001007983 */ /* 0x000f280000300800 */
[----:B------:R-:W3:Y:S04]  /*8eb0*/  LDL R189, [R1+0xf4] ;  /* 0x0000f40001bd7983 */ /* 0x000ee80000100800 */
[----:B------:R-:W4:Y:S01]  /*8ec0*/  LDL R166, [R1+0xf8] ;  /* 0x0000f80001a67983 */ /* 0x000f220000100800 */
[----:B------:R-:W-:Y:S01]  /*8ed0*/  PRMT R173, RZ, 0x7610, R173 ;  /* 0x00007610ffad7816 */ /* 0x000fe200000000ad */
[----:B------:R-:W-:Y:S01]  /*8ee0*/  @P1 IMAD.MOV.U32 R169, RZ, RZ, R187 ;  /* 0x000000ffffa91224 */ /* 0x000fe200078e00bb */
[----:B------:R-:W-:Y:S01]  /*8ef0*/  PRMT R172, RZ, 0x7610, R172 ;  /* 0x00007610ffac7816 */ /* 0x000fe200000000ac */
[----:B------:R-:W4:Y:S04]  /*8f00*/  LDL R192, [R1+0xec] ;  /* 0x0000ec0001c07983 */ /* 0x000f280000100800 */
[----:B------:R0:W4:Y:S04]  /*8f10*/  @P1 LDG.E.U16 R173, desc[UR6][R168.64] ;  /* 0x00000006a8ad1981 */ /* 0x000128000c1e1500 */
[----:B------:R-:W4:Y:S01]  /*8f20*/  LDL R187, [R1+0xf0] ;  /* 0x0000f00001bb7983 */ /* 0x000f220000100800 */
[----:B------:R-:W-:-:S03]  /*8f30*/  PRMT R171, RZ, 0x7610, R171 ;  /* 0x00007610ffab7816 */ /* 0x000fc600000000ab */
[----:B------:R-:W4:Y:S01]  /*8f40*/  LDL R191, [R1+0xd4] ;  /* 0x0000d40001bf7983 */ /* 0x000f220000100800 */
[----:B0-----:R-:W-:Y:S02]  /*8f50*/  @P1 IMAD.MOV.U32 R168, RZ, RZ, R185 ;  /* 0x000000ffffa81224 */ /* 0x001fe400078e00b9 */
[----:B------:R-:W-:Y:S01]  /*8f60*/  @P1 IMAD.MOV.U32 R169, RZ, RZ, R186 ;  /* 0x000000ffffa91224 */ /* 0x000fe200078e00ba */
[----:B------:R-:W4:Y:S04]  /*8f70*/  LDL R190, [R1+0xd8] ;  /* 0x0000d80001be7983 */ /* 0x000f280000100800 */
[----:B------:R0:W4:Y:S01]  /*8f80*/  @P1 LDG.E.U16 R172, desc[UR6][R168.64] ;  /* 0x00000006a8ac1981 */ /* 0x000122000c1e1500 */
[----:B------:R-:W-:Y:S01]  /*8f90*/  BAR.SYNC.DEFER_BLOCKING 0x0 ;  /* 0x0000000000007b1d */ /* 0x000fe20000010000 */
[----:B0-----:R-:W-:-:S05]  /*8fa0*/  @!P0 IMAD.MOV.U32 R168, RZ, RZ, R165 ;  /* 0x000000ffffa88224 */ /* 0x001fca00078e00a5 */
[----:B------:R-:W4:Y:S04]  /*8fb0*/  LDL R186, [R1+0xe4] ;  /* 0x0000e40001ba7983 */ /* 0x000f280000100800 */
[----:B------:R-:W4:Y:S01]  /*8fc0*/  LDL R165, [R1+0xe8] ;  /* 0x0000e80001a57983 */ /* 0x000f220000100800 */
[----:B------:R-:W-:Y:S02]  /*8fd0*/  @!P0 IMAD.MOV.U32 R169, RZ, RZ, R184 ;  /* 0x000000ffffa98224 */ /* 0x000fe400078e00b8 */
[----:B------:R-:W-:Y:S02]  /*8fe0*/  @!P0 IMAD.MOV.U32 R185, RZ, RZ, R6 ;  /* 0x000000ffffb98224 */ /* 0x000fe400078e0006 */
[----:B------:R-:W4:Y:S04]  /*8ff0*/  LDL R6, [R1+0xdc] ;  /* 0x0000dc0001067983 */ /* 0x000f280000100800 */
[----:B------:R0:W4:Y:S02]  /*9000*/  @!P0 LDG.E.U16 R171, desc[UR6][R168.64] ;  /* 0x00000006a8ab8981 */ /* 0x000124000c1e1500 */
[----:B0-----:R-:W-:Y:S01]  /*9010*/  PRMT R169, RZ, 0x7610, R169 ;  /* 0x00007610ffa97816 */ /* 0x001fe200000000a9 */
[----:B--2---:R-:W-:-:S02]  /*9020*/  @!P0 IMAD.MOV.U32 R184, RZ, RZ, R5 ;  /* 0x000000ffffb88224 */ /* 0x004fc400078e0005 */
[----:B------:R-:W2:Y:S04]  /*9030*/  LDL R5, [R1+0xe0] ;  /* 0x0000e00001057983 */ /* 0x000ea80000100800 */
[----:B------:R3:W2:Y:S02]  /*9040*/  @!P0 LDG.E.U16 R169, desc[UR6][R184.64] ;  /* 0x00000006b8a98981 */ /* 0x0006a4000c1e1500 */
[----:B---3--:R-:W-:Y:S02]  /*9050*/  @!P0 IMAD.MOV.U32 R185, RZ, RZ, R189 ;  /* 0x000000ffffb98224 */ /* 0x008fe400078e00bd */
[----:B------:R-:W3:Y:S01]  /*9060*/  LDL R189, [R1+0xcc] ;  /* 0x0000cc0001bd7983 */ /* 0x000ee20000100800 */
[----:B----4-:R-:W-:-:S03]  /*9070*/  @!P0 IMAD.MOV.U32 R184, RZ, RZ, R166 ;  /* 0x000000ffffb88224 */ /* 0x010fc600078e00a6 */
[----:B------:R-:W4:Y:S01]  /*9080*/  LDL R166, [R1+0xd0] ;  /* 0x0000d00001a67983 */ /* 0x000f220000100800 */
[----:B------:R-:W-:Y:S02]  /*9090*/  PRMT R168, RZ, 0x7610, R168 ;  /* 0x00007610ffa87816 */ /* 0x000fe400000000a8 */
[----:B------:R-:W-:-:S04]  /*90a0*/  PRMT R167, RZ, 0x7610, R167 ;  /* 0x00007610ffa77816 */ /* 0x000fc800000000a7 */
[----:B------:R0:W4:Y:S01]  /*90b0*/  @!P0 LDG.E.U16 R168, desc[UR6][R184.64] ;  /* 0x00000006b8a88981 */ /* 0x000122000c1e1500 */
[----:B------:R-:W-:Y:S01]  /*90c0*/  PRMT R170, RZ, 0x7610, R170 ;  /* 0x00007610ffaa7816 */ /* 0x000fe200000000aa */
[----:B0-----:R-:W-:Y:S02]  /*90d0*/  @!P0 IMAD.MOV.U32 R184, RZ, RZ, R187 ;  /* 0x000000ffffb88224 */ /* 0x001fe400078e00bb */
[----:B------:R-:W-:-:S05]  /*90e0*/  @!P0 IMAD.MOV.U32 R185, RZ, RZ, R192 ;  /* 0x000000ffffb98224 */ /* 0x000fca00078e00c0 */
[----:B------:R0:W4:Y:S02]  /*90f0*/  @!P0 LDG.E.U16 R167, desc[UR6][R184.64] ;  /* 0x00000006b8a78981 */ /* 0x000124000c1e1500 */
[----:B0-----:R-:W-:Y:S02]  /*9100*/  @!P0 IMAD.MOV.U32 R185, RZ, RZ, R186 ;  /* 0x000000ffffb98224 */ /* 0x001fe400078e00ba */
[----:B------:R-:W-:Y:S02]  /*9110*/  @!P0 IMAD.MOV.U32 R184, RZ, RZ, R165 ;  /* 0x000000ffffb88224 */ /* 0x000fe400078e00a5 */
[----:B------:R-:W4:Y:S04]  /*9120*/  LDL R165, [R1+0xc8] ;  /* 0x0000c80001a57983 */ /* 0x000f280000100800 */
[----:B------:R0:W4:Y:S01]  /*9130*/  @!P0 LDG.E.U16 R170, desc[UR6][R184.64] ;  /* 0x00000006b8aa8981 */ /* 0x000122000c1e1500 */
[----:B------:R-:W-:-:S03]  /*9140*/  @!P0 IMAD.MOV.U32 R187, RZ, RZ, R6 ;  /* 0x000000ffffbb8224 */ /* 0x000fc600078e0006 */
[----:B------:R-:W4:Y:S01]  /*9150*/  LDL R6, [R1+0x9c] ;  /* 0x00009c0001067983 */ /* 0x000f220000100800 */
[----:B0-----:R-:W-:Y:S02]  /*9160*/  PRMT R184, RZ, 0x7610, R184 ;  /* 0x00007610ffb87816 */ /* 0x001fe400000000b8 */
[----:B------:R-:W-:Y:S01]  /*9170*/  PRMT R185, RZ, 0x7610, R185 ;  /* 0x00007610ffb97816 */ /* 0x000fe200000000b9 */
[----:B--2---:R-:W-:Y:S02]  /*9180*/  @!P0 IMAD.MOV.U32 R186, RZ, RZ, R5 ;  /* 0x000000ffffba8224 */ /* 0x004fe400078e0005 */
[----:B------:R-:W2:Y:S04]  /*9190*/  LDL R5, [R1+0xbc] ;  /* 0x0000bc0001057983 */ /* 0x000ea80000100800 */
[----:B------:R0:W2:Y:S02]  /*91a0*/  @!P0 LDG.E.U16 R184, desc[UR6][R186.64] ;  /* 0x00000006bab88981 */ /* 0x0000a4000c1e1500 */
[----:B0-----:R-:W-:-:S02]  /*91b0*/  @!P0 IMAD.MOV.U32 R186, RZ, RZ, R190 ;  /* 0x000000ffffba8224 */ /* 0x001fc400078e00be */
[----:B------:R-:W-:Y:S01]  /*91c0*/  @!P0 IMAD.MOV.U32 R187, RZ, RZ, R191 ;  /* 0x000000ffffbb8224 */ /* 0x000fe200078e00bf */
[----:B------:R-:W2:Y:S04]  /*91d0*/  LDL R190, [R1+0x94] ;  /* 0x0000940001be7983 */ /* 0x000ea80000100800 */
[----:B------:R0:W2:Y:S04]  /*91e0*/  @!P0 LDG.E.U16 R185, desc[UR6][R186.64] ;  /* 0x00000006bab98981 */ /* 0x0000a8000c1e1500 */
[----:B------:R-:W2:Y:S01]  /*91f0*/  LDL R191, [R1+0x8c] ;  /* 0x00008c0001bf7983 */ /* 0x000ea20000100800 */
[----:B0-----:R-:W-:Y:S01]  /*9200*/  PRMT R186, RZ, 0x7610, R186 ;  /* 0x00007610ffba7816 */ /* 0x001fe200000000ba */
[----:B---3--:R-:W-:-:S02]  /*9210*/  @!P0 IMAD.MOV.U32 R193, RZ, RZ, R189 ;  /* 0x000000ffffc18224 */ /* 0x008fc400078e00bd */
[----:B------:R-:W3:Y:S01]  /*9220*/  LDL R189, [R1+0x68] ;  /* 0x0000680001bd7983 */ /* 0x000ee20000100800 */
[----:B----4-:R-:W-:-:S03]  /*9230*/  @!P0 IMAD.MOV.U32 R192, RZ, RZ, R166 ;  /* 0x000000ffffc08224 */ /* 0x010fc600078e00a6 */
[----:B------:R-:W4:Y:S04]  /*9240*/  LDL R166, [R1+0x84] ;  /* 0x0000840001a67983 */ /* 0x000f280000100800 */
[----:B------:R0:W3:Y:S04]  /*9250*/  @!P0 LDG.E.U16 R186, desc[UR6][R192.64] ;  /* 0x00000006c0ba8981 */ /* 0x0000e8000c1e1500 */
[----:B------:R-:W2:Y:S01]  /*9260*/  LDL R193, [R1+0xc0] ;  /* 0x0000c00001c17983 */ /* 0x000ea20000100800 */
[----:B------:R-:W-:Y:S01]  /*9270*/  PRMT R187, RZ, 0x7610, R187 ;  /* 0x00007610ffbb7816 */ /* 0x000fe200000000bb */
[----:B0-----:R-:W-:-:S02]  /*9280*/  @!P0 IMAD.MOV.U32 R192, RZ, RZ, R165 ;  /* 0x000000ffffc08224 */ /* 0x001fc400078e00a5 */
[----:B------:R-:W3:Y:S04]  /*9290*/  LDL R165, [R1+0x60] ;  /* 0x0000600001a57983 */ /* 0x000ee80000100800 */
[----:B------:R0:W-:Y:S02]  /*92a0*/  STS.U16 [R4+UR4+0x4000], R194 ;  /* 0x004000c204007988 */ /* 0x0001e40008000404 */
[----:B0-----:R-:W-:Y:S02]  /*92b0*/  PRMT R194, RZ, 0x7610, R194 ;  /* 0x00007610ffc27816 */ /* 0x001fe400000000c2 */
[----:B------:R-:W-:Y:S04]  /*92c0*/  STS.U16 [R4+UR4], R213 ;  /* 0x000000d504007988 */ /* 0x000fe80008000404 */
[----:B------:R-:W-:Y:S04]  /*92d0*/  STS.U16 [R4+UR4+0x400], R195 ;  /* 0x000400c304007988 */ /* 0x000fe80008000404 */
        /* <DEDUP_REMOVED lines=13> */
[----:B--2---:R0:W2:Y:S02]  /*93b0*/  @!P0 LDG.E.U16 R187, desc[UR6][R192.64] ;  /* 0x00000006c0bb8981 */ /* 0x0040a4000c1e1500 */
[----:B0-----:R-:W-:-:S02]  /*93c0*/  @!P0 IMAD.MOV.U32 R193, RZ, RZ, R6 ;  /* 0x000000ffffc18224 */ /* 0x001fc400078e0006 */
[----:B------:R-:W2:Y:S01]  /*93d0*/  LDL R6, [R1+0x34] ;  /* 0x0000340001067983 */ /* 0x000ea20000100800 */
[----:B------:R-:W-:-:S03]  /*93e0*/  @!P0 IMAD.MOV.U32 R192, RZ, RZ, R5 ;  /* 0x000000ffffc08224 */ /* 0x000fc600078e0005 */
[----:B------:R-:W2:Y:S04]  /*93f0*/  LDL R5, [R1+0x8] ;  /* 0x0000080001057983 */ /* 0x000ea80000100800 */
[----:B------:R0:W2:Y:S02]  /*9400*/  @!P0 LDG.E.U16 R194, desc[UR6][R192.64] ;  /* 0x00000006c0c28981 */ /* 0x0000a4000c1e1500 */
[----:B0-----:R-:W-:Y:S01]  /*9410*/  @!P0 IMAD.MOV.U32 R193, RZ, RZ, R191 ;  /* 0x000000ffffc18224 */ /* 0x001fe200078e00bf */
[----:B------:R-:W-:-:S05]  /*9420*/  LOP3.LUT R191, R4, 0x10, RZ, 0x3c, !PT ;  /* 0x0000001004bf7812 */ /* 0x000fca00078e3cff */
[----:B------:R-:W-:Y:S04]  /*9430*/  STS.U16 [R191+UR4+0x80], R200 ;  /* 0x000080c8bf007988 */ /* 0x000fe80008000404 */
[----:B------:R-:W-:Y:S04]  /*9440*/  STS.U16 [R191+UR4+0x4080], R199 ;  /* 0x004080c7bf007988 */ /* 0x000fe80008000404 */
[----:B------:R-:W-:Y:S04]  /*9450*/  STS.U16 [R191+UR4+0x480], R198 ;  /* 0x000480c6bf007988 */ /* 0x000fe80008000404 */
[----:B------:R-:W-:Y:S04]  /*9460*/  STS.U16 [R191+UR4+0x4480], R197 ;  /* 0x004480c5bf007988 */ /* 0x000fe80008000404 */
[----:B------:R-:W-:Y:S04]  /*9470*/  STS.U16 [R191+UR4+0x880], R246 ;  /* 0x000880f6bf007988 */ /* 0x000fe80008000404 */
[----:B------:R0:W-:Y:S04]  /*9480*/  STS.U16 [R191+UR4+0x4880], R14 ;  /* 0x0048800ebf007988 */ /* 0x0001e80008000404 */
[----:B0-----:R-:W2:Y:S01]  /*9490*/  LDL.LU R14, [R1+0x5d4] ;  /* 0x0005d400010e7983 */ /* 0x001ea20000300800 */
[----:B------:R-:W-:Y:S01]  /*94a0*/  PRMT R195, RZ, 0x7610, R195 ;  /* 0x00007610ffc37816 */ /* 0x000fe200000000c3 */
[----:B------:R-:W-:Y:S01]  /*94b0*/  @!P0 IMAD.MOV.U32 R192, RZ, RZ, R190 ;  /* 0x000000ffffc08224 */ /* 0x000fe200078e00be */
[----:B------:R-:W-:-:S04]  /*94c0*/  PRMT R196, RZ, 0x7610, R196 ;  /* 0x00007610ffc47816 */ /* 0x000fc800000000c4 */
[----:B------:R4:W2:Y:S01]  /*94d0*/  @!P0 LDG.E.U16 R195, desc[UR6][R192.64] ;  /* 0x00000006c0c38981 */ /* 0x0008a2000c1e1500 */
[----:B------:R-:W-:Y:S01]  /*94e0*/  PRMT R212, RZ, 0x7610, R212 ;  /* 0x00007610ffd47816 */ /* 0x000fe200000000d4 */
[----:B----4-:R-:W-:Y:S02]  /*94f0*/  @!P0 IMAD.MOV.U32 R192, RZ, RZ, R166 ;  /* 0x000000ffffc08224 */ /* 0x010fe400078e00a6 */
[----:B---3--:R-:W-:-:S05]  /*9500*/  @!P0 IMAD.MOV.U32 R193, RZ, RZ, R189 ;  /* 0x000000ffffc18224 */ /* 0x008fca00078e00bd */
[----:B------:R0:W3:Y:S01]  /*9510*/  @!P0 LDG.E.U16 R196, desc[UR6][R192.64] ;  /* 0x00000006c0c48981 */ /* 0x0000e2000c1e1500 */
[----:B------:R-:W-:Y:S01]  /*9520*/  PRMT R211, RZ, 0x7610, R211 ;  /* 0x00007610ffd37816 */ /* 0x000fe200000000d3 */
[----:B0-----:R-:W-:Y:S02]  /*9530*/  @!P0 IMAD.MOV.U32 R192, RZ, RZ, R165 ;  /* 0x000000ffffc08224 */ /* 0x001fe400078e00a5 */
[----:B------:R-:W-:-:S05]  /*9540*/  @!P0 IMAD.MOV.U32 R193, RZ, RZ, R3 ;  /* 0x000000ffffc18224 */ /* 0x000fca00078e0003 */
[----:B------:R0:W4:Y:S01]  /*9550*/  @!P0 LDG.E.U16 R212, desc[UR6][R192.64] ;  /* 0x00000006c0d48981 */ /* 0x000122000c1e1500 */
[----:B------:R-:W-:Y:S01]  /*9560*/  PRMT R210, RZ, 0x7610, R210 ;  /* 0x00007610ffd27816 */ /* 0x000fe200000000d2 */
[----:B0-----:R-:W-:Y:S01]  /*9570*/  @!P0 IMAD.MOV.U32 R193, RZ, RZ, R2 ;  /* 0x000000ffffc18224 */ /* 0x001fe200078e0002 */
[----:B------:R-:W-:Y:S02]  /*9580*/  PRMT R209, RZ, 0x7610, R209 ;  /* 0x00007610ffd17816 */ /* 0x000fe400000000d1 */
[----:B------:R-:W-:Y:S02]  /*9590*/  PRMT R208, RZ, 0x7610, R208 ;  /* 0x00007610ffd07816 */ /* 0x000fe400000000d0 */
[----:B------:R-:W-:Y:S02]  /*95a0*/  PRMT R207, RZ, 0x7610, R207 ;  /* 0x00007610ffcf7816 */ /* 0x000fe400000000cf */
[----:B------:R-:W-:Y:S02]  /*95b0*/  PRMT R206, RZ, 0x7610, R206 ;  /* 0x00007610ffce7816 */ /* 0x000fe400000000ce */
[----:B------:R-:W-:-:S02]  /*95c0*/  PRMT R205, RZ, 0x7610, R205 ;  /* 0x00007610ffcd7816 */ /* 0x000fc400000000cd */
[----:B------:R-:W-:Y:S02]  /*95d0*/  PRMT R204, RZ, 0x7610, R204 ;  /* 0x00007610ffcc7816 */ /* 0x000fe400000000cc */
        /* <DEDUP_REMOVED lines=8> */
[----:B------:R-:W-:Y:S01]  /*9660*/  PRMT R246, RZ, 0x7610, R246 ;  /* 0x00007610fff67816 */ /* 0x000fe200000000f6 */
[----:B------:R0:W-:Y:S04]  /*9670*/  STS.U16 [R191+UR4+0xc80], R250 ;  /* 0x000c80fabf007988 */ /* 0x0001e80008000404 */
[----:B------:R1:W-:Y:S01]  /*9680*/  STS.U16 [R191+UR4+0x4c80], R252 ;  /* 0x004c80fcbf007988 */ /* 0x0003e20008000404 */
[----:B0-----:R-:W-:-:S02]  /*9690*/  PRMT R250, RZ, 0x7610, R250 ;  /* 0x00007610fffa7816 */ /* 0x001fc400000000fa */
[----:B-1----:R-:W-:Y:S01]  /*96a0*/  PRMT R252, RZ, 0x7610, R252 ;  /* 0x00007610fffc7816 */ /* 0x002fe200000000fc */
[----:B--2---:R-:W-:Y:S02]  /*96b0*/  @!P0 IMAD.MOV.U32 R192, RZ, RZ, R6 ;  /* 0x000000ffffc08224 */ /* 0x004fe400078e0006 */
[----:B------:R-:W2:Y:S04]  /*96c0*/  LDL.LU R6, [R1+0x518] ;  /* 0x0005180001067983 */ /* 0x000ea80000300800 */
[----:B------:R0:W3:Y:S04]  /*96d0*/  @!P0 LDG.E.U16 R211, desc[UR6][R192.64] ;  /* 0x00000006c0d38981 */ /* 0x0000e8000c1e1500 */
[----:B------:R-:W4:Y:S04]  /*96e0*/  LDL.LU R166, [R1+0x514] ;  /* 0x0005140001a67983 */ /* 0x000f280000300800 */
[----:B------:R-:W3:Y:S01]  /*96f0*/  LDL.LU R189, [R1+0xa8] ;  /* 0x0000a80001bd7983 */ /* 0x000ee20000300800 */
[----:B0-----:R-:W-:-:S02]  /*9700*/  @!P0 IMAD.MOV.U32 R192, RZ, RZ, R5 ;  /* 0x000000ffffc08224 */ /* 0x001fc400078e0005 */
[----:B------:R-:W-:Y:S01]  /*9710*/  @!P0 IMAD.MOV.U32 R193, RZ, RZ, R0 ;  /* 0x000000ffffc18224 */ /* 0x000fe200078e0000 */
[----:B------:R-:W3:Y:S04]  /*9720*/  LDL.LU R190, [R1+0xa4] ;  /* 0x0000a40001be7983 */ /* 0x000ee80000300800 */
[----:B------:R0:W3:Y:S04]  /*9730*/  @!P0 LDG.E.U16 R210, desc[UR6][R192.64] ;  /* 0x00000006c0d28981 */ /* 0x0000e8000c1e1500 */
[----:B------:R-:W3:Y:S04]  /*9740*/  LDL.LU R5, [R1+0x70] ;  /* 0x0000700001057983 */ /* 0x000ee80000300800 */
[----:B------:R-:W3:Y:S01]  /*9750*/  LDL.LU R165, [R1+0x6c] ;  /* 0x00006c0001a57983 */ /* 0x000ee20000300800 */
[----:B0-----:R-:W-:-:S02]  /*9760*/  @!P0 IMAD.MOV.U32 R192, RZ, RZ, R243 ;  /* 0x000000ffffc08224 */ /* 0x001fc400078e00f3 */
[----:B------:R-:W-:-:S05]  /*9770*/  @!P0 IMAD.MOV.U32 R193, RZ, RZ, R231 ;  /* 0x000000ffffc18224 */ /* 0x000fca00078e00e7 */
[----:B------:R0:W3:Y:S02]  /*9780*/  @!P0 LDG.E.U16 R209, desc[UR6][R192.64] ;  /* 0x00000006c0d18981 */ /* 0x0000e4000c1e1500 */
[----:B0-----:R-:W-:Y:S02]  /*9790*/  @!P0 IMAD.MOV.U32 R192, RZ, RZ, R229 ;  /* 0x000000ffffc08224 */ /* 0x001fe400078e00e5 */
        /* <DEDUP_REMOVED lines=46> */
[----:B------:R-:W3:Y:S04]  /*9a80*/  @!P0 LDG.E.U16 R252, desc[UR6][R192.64] ;  /* 0x00000006c0fc8981 */ /* 0x000ee8000c1e1500 */
[----:B------:R-:W2:Y:S04]  /*9a90*/  LDL.LU R192, [R1+0x14] ;  /* 0x0000140001c07983 */ /* 0x000ea80000300800 */
[----:B------:R-:W4:Y:S04]  /*9aa0*/  LDL.LU R193, [R1+0x10] ;  /* 0x0000100001c17983 */ /* 0x000f280000300800 */
[----:B--2---:R0:W-:Y:S04]  /*9ab0*/  STS.U16 [R191+UR4+0x1080], R192 ;  /* 0x001080c0bf007988 */ /* 0x0041e80008000404 */
[----:B----4-:R1:W-:Y:S04]  /*9ac0*/  STS.U16 [R191+UR4+0x5080], R193 ;  /* 0x005080c1bf007988 */ /* 0x0103e80008000404 */
[----:B------:R-:W-:Y:S04]  /*9ad0*/  STS.U16 [R191+UR4+0x1480], R248 ;  /* 0x001480f8bf007988 */ /* 0x000fe80008000404 */
[----:B------:R-:W-:Y:S04]  /*9ae0*/  STS.U16 [R191+UR4+0x5480], R247 ;  /* 0x005480f7bf007988 */ /* 0x000fe80008000404 */
[----:B------:R-:W-:Y:S04]  /*9af0*/  STS.U16 [R191+UR4+0x1880], R232 ;  /* 0x001880e8bf007988 */ /* 0x000fe80008000404 */
[----:B------:R-:W-:Y:S04]  /*9b00*/  STS.U16 [R191+UR4+0x5880], R230 ;  /* 0x005880e6bf007988 */ /* 0x000fe80008000404 */
[----:B------:R2:W-:Y:S04]  /*9b10*/  STS.U16 [R191+UR4+0x1c80], R215 ;  /* 0x001c80d7bf007988 */ /* 0x0005e80008000404 */
[----:B0-----:R-:W4:Y:S04]  /*9b20*/  LDL.LU R192, [R1+0x510] ;  /* 0x0005100001c07983 */ /* 0x001f280000300800 */
[----:B-1----:R-:W4:Y:S01]  /*9b30*/  LDL.LU R193, [R1+0x50c] ;  /* 0x00050c0001c17983 */ /* 0x002f220000300800 */
[----:B--2---:R-:W-:-:S03]  /*9b40*/  LOP3.LUT R215, R4, 0x10, RZ, 0x3c, !PT ;  /* 0x0000001004d77812 */ /* 0x004fc600078e3cff */
[----:B------:R-:W2:Y:S04]  /*9b50*/  LDL.LU R247, [R1+0x4] ;  /* 0x0000040001f77983 */ /* 0x000ea80000300800 */
[----:B------:R-:W4:Y:S04]  /*9b60*/  LDL.LU R232, [R1+0xc] ;  /* 0x00000c0001e87983 */ /* 0x000f280000300800 */
[----:B------:R-:W2:Y:S04]  /*9b70*/  LDL.LU R230, [R1+0x38] ;  /* 0x0000380001e67983 */ /* 0x000ea80000300800 */
[----:B------:R-:W4:Y:S04]  /*9b80*/  LDL.LU R191, [R1+0x5d0] ;  /* 0x0005d00001bf7983 */ /* 0x000f280000300800 */
[----:B------:R0:W-:Y:S04]  /*9b90*/  STS.U16 [R215+UR4+0x5c80], R214 ;  /* 0x005c80d6d7007988 */ /* 0x0001e80008000404 */
[----:B0-----:R-:W2:Y:S01]  /*9ba0*/  LDL.LU R214, [R1+0x3c] ;  /* 0x00003c0001d67983 */ /* 0x001ea20000300800 */
[----:B------:R-:W-:-:S03]  /*9bb0*/  LOP3.LUT R248, R4, 0x20, RZ, 0x3c, !PT ;  /* 0x0000002004f87812 */ /* 0x000fc600078e3cff */
[----:B------:R-:W4:Y:S04]  /*9bc0*/  LDL.LU R215, [R1+0x28] ;  /* 0x0000280001d77983 */ /* 0x000f280000300800 */
[----:B------:R0:W-:Y:S04]  /*9bd0*/  STS.U16 [R248+UR4+0x100], R6 ;  /* 0x00010006f8007988 */ /* 0x0001e80008000404 */
[----:B------:R1:W-:Y:S04]  /*9be0*/  STS.U16 [R248+UR4+0x4100], R166 ;  /* 0x004100a6f8007988 */ /* 0x0003e80008000404 */
[----:B---3--:R3:W-:Y:S04]  /*9bf0*/  STS.U16 [R248+UR4+0x500], R189 ;  /* 0x000500bdf8007988 */ /* 0x0087e80008000404 */
[----:B------:R3:W-:Y:S04]  /*9c00*/  STS.U16 [R248+UR4+0x4500], R190 ;  /* 0x004500bef8007988 */ /* 0x0007e80008000404 */
[----:B------:R3:W-:Y:S04]  /*9c10*/  STS.U16 [R248+UR4+0x900], R5 ;  /* 0x00090005f8007988 */ /* 0x0007e80008000404 */
[----:B0-----:R-:W4:Y:S04]  /*9c20*/  LDL.LU R6, [R1+0x5cc] ;  /* 0x0005cc0001067983 */ /* 0x001f280000300800 */
[----:B------:R0:W-:Y:S04]  /*9c30*/  STS.U16 [R248+UR4+0x4900], R165 ;  /* 0x004900a5f8007988 */ /* 0x0001e80008000404 */
[----:B-1----:R-:W4:Y:S04]  /*9c40*/  LDL.LU R166, [R1+0x5c8] ;  /* 0x0005c80001a67983 */ /* 0x002f280000300800 */
[----:B---3--:R-:W3:Y:S04]  /*9c50*/  LDL.LU R189, [R1+0x5c4] ;  /* 0x0005c40001bd7983 */ /* 0x008ee80000300800 */
[----:B------:R-:W3:Y:S04]  /*9c60*/  LDL.LU R190, [R1+0x5c0] ;  /* 0x0005c00001be7983 */ /* 0x000ee80000300800 */
[----:B------:R-:W3:Y:S04]  /*9c70*/  LDL.LU R5, [R1+0x5bc] ;  /* 0x0005bc0001057983 */ /* 0x000ee80000300800 */
[----:B0-----:R-:W3:Y:S04]  /*9c80*/  LDL.LU R165, [R1+0x5b8] ;  /* 0x0005b80001a57983 */ /* 0x001ee80000300800 */
[----:B--2---:R-:W-:Y:S04]  /*9c90*/  STS.U16 [R248+UR4+0xd00], R214 ;  /* 0x000d00d6f8007988 */ /* 0x004fe80008000404 */
[----:B------:R-:W-:Y:S04]  /*9ca0*/  STS.U16 [R248+UR4+0x4d00], R230 ;  /* 0x004d00e6f8007988 */ /* 0x000fe80008000404 */
[----:B----4-:R-:W-:Y:S04]  /*9cb0*/  STS.U16 [R248+UR4+0x1100], R232 ;  /* 0x001100e8f8007988 */ /* 0x010fe80008000404 */
[----:B------:R-:W-:Y:S04]  /*9cc0*/  STS.U16 [R248+UR4+0x5100], R247 ;  /* 0x005100f7f8007988 */ /* 0x000fe80008000404 */
[----:B------:R0:W-:Y:S04]  /*9cd0*/  STS.U16 [R248+UR4+0x1500], R245 ;  /* 0x001500f5f8007988 */ /* 0x0001e80008000404 */
[----:B------:R1:W-:Y:S04]  /*9ce0*/  STS.U16 [R248+UR4+0x5500], R244 ;  /* 0x005500f4f8007988 */ /* 0x0003e80008000404 */
[----:B------:R2:W-:Y:S04]  /*9cf0*/  STS.U16 [R248+UR4+0x1900], R228 ;  /* 0x001900e4f8007988 */ /* 0x0005e80008000404 */
[----:B0-----:R-:W4:Y:S04]  /*9d00*/  LDL.LU R245, [R1+0x30] ;  /* 0x0000300001f57983 */ /* 0x001f280000300800 */
[----:B-1----:R-:W3:Y:S04]  /*9d10*/  LDL.LU R244, [R1+0x5c] ;  /* 0x00005c0001f47983 */ /* 0x002ee80000300800 */
[----:B--2---:R-:W2:Y:S04]  /*9d20*/  LDL.LU R228, [R1+0x64] ;  /* 0x0000640001e47983 */ /* 0x004ea80000300800 */
[----:B------:R0:W-:Y:S04]  /*9d30*/  STS.U16 [R248+UR4+0x5900], R227 ;  /* 0x005900e3f8007988 */ /* 0x0001e80008000404 */
[----:B------:R1:W-:Y:S04]  /*9d40*/  STS.U16 [R248+UR4+0x1d00], R183 ;  /* 0x001d00b7f8007988 */ /* 0x0003e80008000404 */
[----:B0-----:R-:W4:Y:S04]  /*9d50*/  LDL.LU R227, [R1+0x98] ;  /* 0x0000980001e37983 */ /* 0x001f280000300800 */
[----:B-1----:R-:W3:Y:S01]  /*9d60*/  LDL.LU R183, [R1+0xa0] ;  /* 0x0000a00001b77983 */ /* 0x002ee20000300800 */
[----:B------:R-:W-:-:S03]  /*9d70*/  LOP3.LUT R214, R4, 0x30, RZ, 0x3c, !PT ;  /* 0x0000003004d67812 */ /* 0x000fc600078e3cff */
[----:B------:R0:W-:Y:S04]  /*9d80*/  STS.U16 [R248+UR4+0x5d00], R182 ;  /* 0x005d00b6f8007988 */ /* 0x0001e80008000404 */
[----:B------:R1:W-:Y:S04]  /*9d90*/  STS.U16 [R214+UR4+0x180], R192 ;  /* 0x000180c0d6007988 */ /* 0x0003e80008000404 */
[----:B------:R1:W-:Y:S04]  /*9da0*/  STS.U16 [R214+UR4+0x4180], R193 ;  /* 0x004180c1d6007988 */ /* 0x0003e80008000404 */
[----:B------:R-:W2:Y:S04]  /*9db0*/  LDL.LU R230, [R1+0x90] ;  /* 0x0000900001e67983 */ /* 0x000ea80000300800 */
[----:B------:R-:W2:Y:S04]  /*9dc0*/  LDL.LU R232, [R1+0x88] ;  /* 0x0000880001e87983 */ /* 0x000ea80000300800 */
[----:B------:R-:W2:Y:S04]  /*9dd0*/  LDL.LU R247, [R1+0x54] ;  /* 0x0000540001f77983 */ /* 0x000ea80000300800 */
[----:B0-----:R-:W2:Y:S04]  /*9de0*/  LDL.LU R248, [R1+0x50] ;  /* 0x0000500001f87983 */ /* 0x001ea80000300800 */
[----:B-1----:R-:W2:Y:S04]  /*9df0*/  LDL.LU R192, [R1+0x24] ;  /* 0x0000240001c07983 */ /* 0x002ea80000300800 */
[----:B------:R-:W2:Y:S04]  /*9e00*/  LDL.LU R193, [R1+0x20] ;  /* 0x0000200001c17983 */ /* 0x000ea80000300800 */
[----:B---3--:R-:W-:Y:S04]  /*9e10*/  STS.U16 [R214+UR4+0x580], R183 ;  /* 0x000580b7d6007988 */ /* 0x008fe80008000404 */
[----:B----4-:R-:W-:Y:S04]  /*9e20*/  STS.U16 [R214+UR4+0x4580], R227 ;  /* 0x004580e3d6007988 */ /* 0x010fe80008000404 */
[----:B--2---:R-:W-:Y:S04]  /*9e30*/  STS.U16 [R214+UR4+0x980], R228 ;  /* 0x000980e4d6007988 */ /* 0x004fe80008000404 */
[----:B------:R-:W-:Y:S04]  /*9e40*/  STS.U16 [R214+UR4+0x4980], R244 ;  /* 0x004980f4d6007988 */ /* 0x000fe80008000404 */
[----:B------:R-:W-:Y:S04]  /*9e50*/  STS.U16 [R214+UR4+0xd80], R245 ;  /* 0x000d80f5d6007988 */ /* 0x000fe80008000404 */
[----:B------:R-:W-:Y:S04]  /*9e60*/  STS.U16 [R214+UR4+0x4d80], R215 ;  /* 0x004d80d7d6007988 */ /* 0x000fe80008000404 */
[----:B------:R0:W-:Y:S04]  /*9e70*/  STS.U16 [R214+UR4+0x1180], R165 ;  /* 0x001180a5d6007988 */ /* 0x0001e80008000404 */
[----:B------:R1:W-:Y:S04]  /*9e80*/  STS.U16 [R214+UR4+0x5180], R5 ;  /* 0x00518005d6007988 */ /* 0x0003e80008000404 */
[----:B------:R-:W-:Y:S04]  /*9e90*/  STS.U16 [R214+UR4+0x1580], R242 ;  /* 0x001580f2d6007988 */ /* 0x000fe80008000404 */
[----:B0-----:R-:W2:Y:S04]  /*9ea0*/  LDL.LU R165, [R1+0x5b4] ;  /* 0x0005b40001a57983 */ /* 0x001ea80000300800 */
[----:B-1----:R-:W3:Y:S04]  /*9eb0*/  LDL.LU R5, [R1+0x5b0] ;  /* 0x0005b00001057983 */ /* 0x002ee80000300800 */
[----:B------:R0:W-:Y:S04]  /*9ec0*/  STS.U16 [R214+UR4+0x5580], R241 ;  /* 0x005580f1d6007988 */ /* 0x0001e80008000404 */
[----:B------:R1:W-:Y:S04]  /*9ed0*/  STS.U16 [R214+UR4+0x1980], R226 ;  /* 0x001980e2d6007988 */ /* 0x0003e80008000404 */
[----:B0-----:R-:W4:Y:S04]  /*9ee0*/  LDL.LU R241, [R1+0xc4] ;  /* 0x0000c40001f17983 */ /* 0x001f280000300800 */
[----:B-1----:R-:W2:Y:S04]  /*9ef0*/  LDL.LU R226, [R1+0x508] ;  /* 0x0005080001e27983 */ /* 0x002ea80000300800 */
[----:B------:R-:W3:Y:S04]  /*9f00*/  LDL.LU R182, [R1+0xb8] ;  /* 0x0000b80001b67983 */ /* 0x000ee80000300800 */
[----:B------:R-:W3:Y:S04]  /*9f10*/  LDL.LU R183, [R1+0xb4] ;  /* 0x0000b40001b77983 */ /* 0x000ee80000300800 */
[----:B------:R-:W3:Y:S04]  /*9f20*/  LDL.LU R227, [R1+0x80] ;  /* 0x0000800001e37983 */ /* 0x000ee80000300800 */
[----:B------:R-:W-:Y:S04]  /*9f30*/  STS.U16 [R214+UR4+0x5980], R225 ;  /* 0x005980e1d6007988 */ /* 0x000fe80008000404 */
[----:B------:R-:W3:Y:S01]  /*9f40*/  LDL.LU R228, [R1+0x7c] ;  /* 0x00007c0001e47983 */ /* 0x000ee20000300800 */
[----:B------:R-:W-:-:S03]  /*9f50*/  LOP3.LUT R242, R4, 0x40, RZ, 0x3c, !PT ;  /* 0x0000004004f27812 */ /* 0x000fc600078e3cff */
[----:B------:R-:W-:Y:S04]  /*9f60*/  STS.U16 [R214+UR4+0x1d80], R181 ;  /* 0x001d80b5d6007988 */ /* 0x000fe80008000404 */
[----:B------:R-:W3:Y:S04]  /*9f70*/  LDL.LU R244, [R1+0x4c] ;  /* 0x00004c0001f47983 */ /* 0x000ee80000300800 */
[----:B------:R0:W-:Y:S04]  /*9f80*/  STS.U16 [R214+UR4+0x5d80], R180 ;  /* 0x005d80b4d6007988 */ /* 0x0001e80008000404 */
[----:B------:R-:W3:Y:S04]  /*9f90*/  LDL.LU R245, [R1+0x48] ;  /* 0x0000480001f57983 */ /* 0x000ee80000300800 */
[----:B0-----:R-:W3:Y:S04]  /*9fa0*/  LDL.LU R214, [R1+0x1c] ;  /* 0x00001c0001d67983 */ /* 0x001ee80000300800 */
[----:B------:R-:W3:Y:S04]  /*9fb0*/  LDL.LU R215, [R1+0x18] ;  /* 0x0000180001d77983 */ /* 0x000ee80000300800 */
[----:B--2---:R-:W-:Y:S04]  /*9fc0*/  STS.U16 [R242+UR4+0x200], R226 ;  /* 0x000200e2f2007988 */ /* 0x004fe80008000404 */
[----:B----4-:R-:W-:Y:S04]  /*9fd0*/  STS.U16 [R242+UR4+0x4200], R241 ;  /* 0x004200f1f2007988 */ /* 0x010fe80008000404 */
[----:B------:R0:W-:Y:S04]  /*9fe0*/  STS.U16 [R242+UR4+0x600], R230 ;  /* 0x000600e6f2007988 */ /* 0x0001e80008000404 */
[----:B------:R1:W-:Y:S04]  /*9ff0*/  STS.U16 [R242+UR4+0x4600], R232 ;  /* 0x004600e8f2007988 */ /* 0x0003e80008000404 */
[----:B------:R2:W-:Y:S04]  /*a000*/  STS.U16 [R242+UR4+0xa00], R247 ;  /* 0x000a00f7f2007988 */ /* 0x0005e80008000404 */
[----:B0-----:R-:W4:Y:S04]  /*a010*/  LDL.LU R230, [R1+0xb0] ;  /* 0x0000b00001e67983 */ /* 0x001f280000300800 */
[----:B-1----:R-:W4:Y:S04]  /*a020*/  LDL.LU R232, [R1+0xac] ;  /* 0x0000ac0001e87983 */ /* 0x002f280000300800 */
[----:B------:R0:W-:Y:S04]  /*a030*/  STS.U16 [R242+UR4+0x4a00], R248 ;  /* 0x004a00f8f2007988 */ /* 0x0001e80008000404 */
[----:B--2---:R-:W2:Y:S04]  /*a040*/  LDL.LU R247, [R1+0x78] ;  /* 0x0000780001f77983 */ /* 0x004ea80000300800 */
[----:B------:R1:W-:Y:S04]  /*a050*/  STS.U16 [R242+UR4+0xe00], R192 ;  /* 0x000e00c0f2007988 */ /* 0x0003e80008000404 */
[----:B0-----:R-:W2:Y:S04]  /*a060*/  LDL.LU R248, [R1+0x74] ;  /* 0x0000740001f87983 */ /* 0x001ea80000300800 */
[----:B------:R0:W-:Y:S04]  /*a070*/  STS.U16 [R242+UR4+0x4e00], R193 ;  /* 0x004e00c1f2007988 */ /* 0x0001e80008000404 */
[----:B-1----:R-:W2:Y:S04]  /*a080*/  LDL.LU R192, [R1+0x44] ;  /* 0x0000440001c07983 */ /* 0x002ea80000300800 */
[----:B------:R1:W-:Y:S04]  /*a090*/  STS.U16 [R242+UR4+0x1200], R190 ;  /* 0x001200bef2007988 */ /* 0x0003e80008000404 */
[----:B0-----:R-:W2:Y:S04]  /*a0a0*/  LDL.LU R193, [R1+0x40] ;  /* 0x0000400001c17983 */ /* 0x001ea80000300800 */
[----:B------:R0:W-:Y:S04]  /*a0b0*/  STS.U16 [R242+UR4+0x5200], R189 ;  /* 0x005200bdf2007988 */ /* 0x0001e80008000404 */
[----:B-1----:R-:W2:Y:S04]  /*a0c0*/  LDL.LU R190, [R1+0x5ac] ;  /* 0x0005ac0001be7983 */ /* 0x002ea80000300800 */
[----:B0-----:R-:W2:Y:S01]  /*a0d0*/  LDL.LU R189, [R1+0x5a8] ;  /* 0x0005a80001bd7983 */ /* 0x001ea20000300800 */
[----:B------:R-:W-:-:S03]  /*a0e0*/  LOP3.LUT R181, R4, 0x50, RZ, 0x3c, !PT ;  /* 0x0000005004b57812 */ /* 0x000fc600078e3cff */
[----:B------:R-:W-:Y:S04]  /*a0f0*/  STS.U16 [R242+UR4+0x1600], R240 ;  /* 0x001600f0f2007988 */ /* 0x000fe80008000404 */
[----:B------:R-:W-:Y:S04]  /*a100*/  STS.U16 [R242+UR4+0x5600], R239 ;  /* 0x005600eff2007988 */ /* 0x000fe80008000404 */
[----:B------:R-:W-:Y:S04]  /*a110*/  STS.U16 [R242+UR4+0x1a00], R224 ;  /* 0x001a00e0f2007988 */ /* 0x000fe80008000404 */
[----:B------:R-:W-:Y:S04]  /*a120*/  STS.U16 [R242+UR4+0x5a00], R223 ;  /* 0x005a00dff2007988 */ /* 0x000fe80008000404 */
[----:B------:R-:W-:Y:S04]  /*a130*/  STS.U16 [R242+UR4+0x1e00], R179 ;  /* 0x001e00b3f2007988 */ /* 0x000fe80008000404 */
[----:B------:R-:W-:Y:S04]  /*a140*/  STS.U16 [R242+UR4+0x5e00], R178 ;  /* 0x005e00b2f2007988 */ /* 0x000fe80008000404 */
[----:B---3--:R-:W-:Y:S04]  /*a150*/  STS.U16 [R181+UR4+0x280], R182 ;  /* 0x000280b6b5007988 */ /* 0x008fe80008000404 */
[----:B------:R-:W-:Y:S04]  /*a160*/  STS.U16 [R181+UR4+0x4280], R183 ;  /* 0x004280b7b5007988 */ /* 0x000fe80008000404 */
[----:B------:R-:W-:Y:S04]  /*a170*/  STS.U16 [R181+UR4+0x680], R227 ;  /* 0x000680e3b5007988 */ /* 0x000fe80008000404 */
[----:B------:R-:W-:Y:S04]  /*a180*/  STS.U16 [R181+UR4+0x4680], R228 ;  /* 0x004680e4b5007988 */ /* 0x000fe80008000404 */
[----:B------:R-:W-:Y:S04]  /*a190*/  STS.U16 [R181+UR4+0xa80], R244 ;  /* 0x000a80f4b5007988 */ /* 0x000fe80008000404 */
[----:B------:R-:W-:Y:S04]  /*a1a0*/  STS.U16 [R181+UR4+0x4a80], R245 ;  /* 0x004a80f5b5007988 */ /* 0x000fe80008000404 */
[----:B------:R-:W-:Y:S04]  /*a1b0*/  STS.U16 [R181+UR4+0xe80], R214 ;  /* 0x000e80d6b5007988 */ /* 0x000fe80008000404 */
[----:B------:R-:W-:Y:S01]  /*a1c0*/  STS.U16 [R181+UR4+0x4e80], R215 ;  /* 0x004e80d7b5007988 */ /* 0x000fe20008000404 */
[----:B------:R-:W-:-:S03]  /*a1d0*/  LOP3.LUT R180, R4, 0x60, RZ, 0x3c, !PT ;  /* 0x0000006004b47812 */ /* 0x000fc600078e3cff */
[----:B------:R0:W-:Y:S04]  /*a1e0*/  STS.U16 [R181+UR4+0x1280], R166 ;  /* 0x001280a6b5007988 */ /* 0x0001e80008000404 */
[----:B------:R1:W-:Y:S04]  /*a1f0*/  STS.U16 [R181+UR4+0x5280], R6 ;  /* 0x00528006b5007988 */ /* 0x0003e80008000404 */
[----:B------:R-:W-:Y:S04]  /*a200*/  STS.U16 [R181+UR4+0x1680], R238 ;  /* 0x001680eeb5007988 */ /* 0x000fe80008000404 */
[----:B------:R-:W-:Y:S04]  /*a210*/  STS.U16 [R181+UR4+0x5680], R237 ;  /* 0x005680edb5007988 */ /* 0x000fe80008000404 */
[----:B------:R-:W-:Y:S04]  /*a220*/  STS.U16 [R181+UR4+0x1a80], R222 ;  /* 0x001a80deb5007988 */ /* 0x000fe80008000404 */
[----:B------:R-:W-:Y:S04]  /*a230*/  STS.U16 [R181+UR4+0x5a80], R221 ;  /* 0x005a80ddb5007988 */ /* 0x000fe80008000404 */
[----:B------:R-:W-:Y:S04]  /*a240*/  STS.U16 [R181+UR4+0x1e80], R177 ;  /* 0x001e80b1b5007988 */ /* 0x000fe80008000404 */
[----:B------:R-:W-:Y:S04]  /*a250*/  STS.U16 [R181+UR4+0x5e80], R176 ;  /* 0x005e80b0b5007988 */ /* 0x000fe80008000404 */
[----:B0-----:R-:W3:Y:S04]  /*a260*/  LDL.LU R166, [R1+0x5a4] ;  /* 0x0005a40001a67983 */ /* 0x001ee80000300800 */
[----:B-1----:R-:W3:Y:S04]  /*a270*/  LDL.LU R6, [R1+0x5a0] ;  /* 0x0005a00001067983 */ /* 0x002ee80000300800 */
[----:B----4-:R-:W-:Y:S04]  /*a280*/  STS.U16 [R180+UR4+0x300], R230 ;  /* 0x000300e6b4007988 */ /* 0x010fe80008000404 */
[----:B------:R-:W-:Y:S04]  /*a290*/  STS.U16 [R180+UR4+0x4300], R232 ;  /* 0x004300e8b4007988 */ /* 0x000fe80008000404 */
[----:B--2---:R-:W-:Y:S04]  /*a2a0*/  STS.U16 [R180+UR4+0x700], R247 ;  /* 0x000700f7b4007988 */ /* 0x004fe80008000404 */
[----:B------:R-:W-:Y:S04]  /*a2b0*/  STS.U16 [R180+UR4+0x4700], R248 ;  /* 0x004700f8b4007988 */ /* 0x000fe80008000404 */
[----:B------:R-:W-:Y:S04]  /*a2c0*/  STS.U16 [R180+UR4+0xb00], R192 ;  /* 0x000b00c0b4007988 */ /* 0x000fe80008000404 */
        /* <DEDUP_REMOVED lines=8> */
[----:B0-----:R-:W4:Y:S01]  /*a350*/  LDL.LU R188, [R1+0x590] ;  /* 0x0005900001bc7983 */ /* 0x001f220000300800 */
[----:B------:R-:W-:-:S03]  /*a360*/  LOP3.LUT R178, R4, 0x70, RZ, 0x3c, !PT ;  /* 0x0000007004b27812 */ /* 0x000fc600078e3cff */
[----:B------:R-:W-:Y:S04]  /*a370*/  STS.U16 [R180+UR4+0x1700], R236 ;  /* 0x001700ecb4007988 */ /* 0x000fe80008000404 */
[----:B------:R-:W-:Y:S04]  /*a380*/  STS.U16 [R180+UR4+0x5700], R235 ;  /* 0x005700ebb4007988 */ /* 0x000fe80008000404 */
[----:B------:R-:W-:Y:S04]  /*a390*/  STS.U16 [R180+UR4+0x1b00], R220 ;  /* 0x001b00dcb4007988 */ /* 0x000fe80008000404 */
[----:B------:R-:W-:Y:S04]  /*a3a0*/  STS.U16 [R180+UR4+0x5b00], R218 ;  /* 0x005b00dab4007988 */ /* 0x000fe80008000404 */
[----:B------:R-:W-:Y:S04]  /*a3b0*/  STS.U16 [R180+UR4+0x1f00], R175 ;  /* 0x001f00afb4007988 */ /* 0x000fe80008000404 */
[----:B------:R-:W-:Y:S04]  /*a3c0*/  STS.U16 [R180+UR4+0x5f00], R174 ;  /* 0x005f00aeb4007988 */ /* 0x000fe80008000404 */
[----:B---3--:R0:W-:Y:S04]  /*a3d0*/  STS.U16 [R178+UR4+0x380], R190 ;  /* 0x000380beb2007988 */ /* 0x0081e80008000404 */
[----:B--2---:R1:W-:Y:S04]  /*a3e0*/  STS.U16 [R178+UR4+0x4380], R191 ;  /* 0x004380bfb2007988 */ /* 0x0043e80008000404 */
[----:B0-----:R-:W2:Y:S04]  /*a3f0*/  LDL.LU R190, [R1+0x58c] ;  /* 0x00058c0001be7983 */ /* 0x001ea80000300800 */
[----:B-1----:R-:W3:Y:S04]  /*a400*/  LDL.LU R191, [R1+0x588] ;  /* 0x0005880001bf7983 */ /* 0x002ee80000300800 */
[----:B----4-:R0:W-:Y:S04]  /*a410*/  STS.U16 [R178+UR4+0x780], R188 ;  /* 0x000780bcb2007988 */ /* 0x0101e80008000404 */
[----:B------:R1:W-:Y:S04]  /*a420*/  STS.U16 [R178+UR4+0x4780], R189 ;  /* 0x004780bdb2007988 */ /* 0x0003e80008000404 */
[----:B------:R4:W-:Y:S04]  /*a430*/  STS.U16 [R178+UR4+0xb80], R6 ;  /* 0x000b8006b2007988 */ /* 0x0009e80008000404 */
[----:B0-----:R-:W3:Y:S04]  /*a440*/  LDL.LU R188, [R1+0x584] ;  /* 0x0005840001bc7983 */ /* 0x001ee80000300800 */
[----:B-1----:R-:W3:Y:S04]  /*a450*/  LDL.LU R189, [R1+0x580] ;  /* 0x0005800001bd7983 */ /* 0x002ee80000300800 */
[----:B----4-:R-:W4:Y:S04]  /*a460*/  LDL.LU R6, [R1+0x57c] ;  /* 0x00057c0001067983 */ /* 0x010f280000300800 */
[----:B------:R0:W-:Y:S04]  /*a470*/  STS.U16 [R178+UR4+0x4b80], R166 ;  /* 0x004b80a6b2007988 */ /* 0x0001e80008000404 */
[----:B------:R1:W-:Y:S04]  /*a480*/  STS.U16 [R178+UR4+0xf80], R5 ;  /* 0x000f8005b2007988 */ /* 0x0003e80008000404 */
[----:B0-----:R-:W2:Y:S04]  /*a490*/  LDL.LU R166, [R1+0x578] ;  /* 0x0005780001a67983 */ /* 0x001ea80000300800 */
[----:B-1----:R-:W3:Y:S04]  /*a4a0*/  LDL.LU R5, [R1+0x574] ;  /* 0x0005740001057983 */ /* 0x002ee80000300800 */
[----:B------:R0:W-:Y:S04]  /*a4b0*/  STS.U16 [R178+UR4+0x4f80], R165 ;  /* 0x004f80a5b2007988 */ /* 0x0001e80008000404 */
[----:B------:R-:W-:Y:S04]  /*a4c0*/  STS.U16 [R178+UR4+0x1380], R251 ;  /* 0x001380fbb2007988 */ /* 0x000fe80008000404 */
[----:B------:R-:W-:Y:S04]  /*a4d0*/  STS.U16 [R178+UR4+0x5380], R249 ;  /* 0x005380f9b2007988 */ /* 0x000fe80008000404 */
[----:B------:R-:W-:Y:S04]  /*a4e0*/  STS.U16 [R178+UR4+0x1780], R234 ;  /* 0x001780eab2007988 */ /* 0x000fe80008000404 */
[----:B------:R-:W-:Y:S04]  /*a4f0*/  STS.U16 [R178+UR4+0x5780], R233 ;  /* 0x005780e9b2007988 */ /* 0x000fe80008000404 */
[----:B------:R-:W-:Y:S04]  /*a500*/  STS.U16 [R178+UR4+0x1b80], R217 ;  /* 0x001b80d9b2007988 */ /* 0x000fe80008000404 */
[----:B------:R-:W-:Y:S04]  /*a510*/  STS.U16 [R178+UR4+0x5b80], R216 ;  /* 0x005b80d8b2007988 */ /* 0x000fe80008000404 */
[----:B------:R-:W-:Y:S04]  /*a520*/  STS.U16 [R178+UR4+0x1f80], R173 ;  /* 0x001f80adb2007988 */ /* 0x000fe80008000404 */
[----:B------:R-:W-:Y:S01]  /*a530*/  STS.U16 [R178+UR4+0x5f80], R172 ;  /* 0x005f80acb2007988 */ /* 0x000fe20008000404 */
[----:B------:R-:W-:-:S03]  /*a540*/  UMOV UR21, 0x40000040 ;  /* 0x4000004000157882 */ /* 0x000fc60000000000 */
[----:B0-----:R-:W4:Y:S04]  /*a550*/  LDL.LU R165, [R1+0x570] ;  /* 0x0005700001a57983 */ /* 0x001f280000300800 */
[----:B------:R-:W2:Y:S04]  /*a560*/  LDL.LU R247, [R1+0x530] ;  /* 0x0005300001f77983 */ /* 0x000ea80000300800 */
[----:B------:R-:W4:Y:S04]  /*a570*/  LDL.LU R248, [R1+0x52c] ;  /* 0x00052c0001f87983 */ /* 0x000f280000300800 */
[----:B------:R-:W2:Y:S04]  /*a580*/  LDL.LU R192, [R1+0x528] ;  /* 0x0005280001c07983 */ /* 0x000ea80000300800 */
[----:B------:R-:W2:Y:S01]  /*a590*/  LDL.LU R193, [R1+0x524] ;  /* 0x0005240001c17983 */ /* 0x000ea20000300800 */
[----:B---3--:R-:W-:-:S03]  /*a5a0*/  LOP3.LUT R176, R5, 0x20, RZ, 0x3c, !PT ;  /* 0x0000002005b07812 */ /* 0x008fc600078e3cff */
        /* <DEDUP_REMOVED lines=26> */
[----:B------:R0:W-:Y:S04]  /*a750*/  STS.U16 [R174+UR4+0x8300], R167 ;  /* 0x008300a7ae007988 */ /* 0x0001e80008000404 */
[----:B------:R-:W-:Y:S04]  /*a760*/  STS.U16 [R174+UR4+0x8700], R186 ;  /* 0x008700baae007988 */ /* 0x000fe80008000404 */
[----:B------:R-:W-:Y:S04]  /*a770*/  STS.U16 [R174+UR4+0x8b00], R196 ;  /* 0x008b00c4ae007988 */ /* 0x000fe80008000404 */
[----:B------:R-:W-:Y:S04]  /*a780*/  STS.U16 [R174+UR4+0x8f00], R209 ;  /* 0x008f00d1ae007988 */ /* 0x000fe80008000404 */
[----:B------:R-:W-:Y:S04]  /*a790*/  STS.U16 [R174+UR4+0x9300], R205 ;  /* 0x009300cdae007988 */ /* 0x000fe80008000404 */
[----:B------:R-:W-:Y:S04]  /*a7a0*/  STS.U16 [R174+UR4+0x9700], R201 ;  /* 0x009700c9ae007988 */ /* 0x000fe80008000404 */
[----:B------:R-:W-:Y:S04]  /*a7b0*/  STS.U16 [R174+UR4+0x9b00], R197 ;  /* 0x009b00c5ae007988 */ /* 0x000fe80008000404 */
[----:B------:R-:W-:Y:S01]  /*a7c0*/  STS.U16 [R174+UR4+0x9f00], R252 ;  /* 0x009f00fcae007988 */ /* 0x000fe20008000404 */
[----:B------:R1:W-:Y:S06]  /*a7d0*/  MEMBAR.ALL.CTA ;  /* 0x0000000000007992 */ /* 0x0003ec0000008000 */
[----:B-1----:R-:W1:Y:S01]  /*a7e0*/  FENCE.VIEW.ASYNC.S ;  /* 0x00000000000073c6 */ /* 0x002e620000000000 */
[----:B------:R-:W-:Y:S01]  /*a7f0*/  UIADD3.64 UR48, UR8, 0x180, URZ ;  /* 0x0000018008307897 */ /* 0x000fe2000fffe03f */
[----:B------:R-:W-:Y:S01]  /*a800*/  UMOV UR50, UR22 ;  /* 0x0000001600327c82 */ /* 0x000fe20008000000 */
[----:B------:R-:W-:Y:S01]  /*a810*/  UMOV UR51, UR23 ;  /* 0x0000001700337c82 */ /* 0x000fe20008000000 */
[----:B------:R-:W-:Y:S01]  /*a820*/  UIADD3.64 UR52, UR8, 0x200, URZ ;  /* 0x0000020008347897 */ /* 0x000fe2000fffe03f */
[----:B0-----:R-:W3:Y:S01]  /*a830*/  LDL R167, [R1+0x534] ;  /* 0x0005340001a77983 */ /* 0x001ee20000100800 */
[----:B-1----:R-:W-:Y:S06]  /*a840*/  BAR.SYNC.DEFER_BLOCKING 0x0 ;  /* 0x0000000000007b1d */ /* 0x002fec0000010000 */
[----:B------:R-:W-:-:S06]  /*a850*/  WARPGROUP.ARRIVE ;  /* 0x00000000000079c5 */ /* 0x000fcc0000000000 */
[----:B------:R-:W-:Y:S04]  /*a860*/  HGMMA.64x64x16.F32.BF16 R120, gdesc[UR20].tnspA, R120 ;  /* 0x20e00000147879f0 */ /* 0x000fe80008701878 */
[----:B------:R-:W-:Y:S04]  /*a870*/  HGMMA.64x64x16.F32.BF16 R120, gdesc[UR8].tnspA, R120 ;  /* 0x20e00000087879f0 */ /* 0x000fe80008701878 */
[----:B------:R-:W-:Y:S01]  /*a880*/  HGMMA.64x64x16.F32.BF16 R120, gdesc[UR12].tnspA, R120 ;  /* 0x20e000000c7879f0 */ /* 0x000fe20008701878 */
[----:B------:R-:W-:-:S03]  /*a890*/  UMOV UR54, UR10 ;  /* 0x0000000a00367c82 */ /* 0x000fc60008000000 */
[----:B------:R-:W-:Y:S04]  /*a8a0*/  HGMMA.64x64x16.F32.BF16 R120, gdesc[UR16].tnspA, R120 ;  /* 0x20e00000107879f0 */ /* 0x000fe80008701878 */
[----:B------:R-:W-:Y:S01]  /*a8b0*/  HGMMA.64x64x16.F32.BF16 R88, gdesc[UR48].tnspA, R88 ;  /* 0x20e00000305879f0 */ /* 0x000fe20008701858 */
[----:B------:R-:W-:Y:S01]  /*a8c0*/  UMOV UR55, UR11 ;  /* 0x0000000b00377c82 */ /* 0x000fe20008000000 */
[----:B------:R-:W-:Y:S02]  /*a8d0*/  UIADD3.64 UR56, UR8, 0x280, URZ ;  /* 0x0000028008387897 */ /* 0x000fe4000fffe03f */
[----:B------:R-:W-:Y:S01]  /*a8e0*/  HGMMA.64x64x16.F32.BF16 R88, gdesc[UR52].tnspA, R88 ;  /* 0x20e00000345879f0 */ /* 0x000fe20008701858 */
[----:B------:R-:W-:Y:S01]  /*a8f0*/  UMOV UR58, UR14 ;  /* 0x0000000e003a7c82 */ /* 0x000fe20008000000 */
[----:B------:R-:W-:Y:S01]  /*a900*/  UMOV UR59, UR15 ;  /* 0x0000000f003b7c82 */ /* 0x000fe20008000000 */
[----:B----4-:R-:W-:-:S02]  /*a910*/  R2UR UR48, R248 ;  /* 0x00000000f83072ca */ /* 0x010fc400000e0000 */
[----:B--2---:R-:W-:Y:S02]  /*a920*/  R2UR UR49, R247 ;  /* 0x00000000f73172ca */ /* 0x004fe400000e0000 */
[----:B------:R-:W-:Y:S02]  /*a930*/  R2UR UR53, R192 ;  /* 0x00000000c03572ca */ /* 0x000fe400000e0000 */
[----:B------:R-:W-:Y:S01]  /*a940*/  R2UR UR52, R193 ;  /* 0x00000000c13472ca */ /* 0x000fe200000e0000 */
[----:B------:R-:W-:Y:S01]  /*a950*/  HGMMA.64x64x16.F32.BF16 R88, gdesc[UR56].tnspA, R88 ;  /* 0x20e00000385879f0 */ /* 0x000fe20008701858 */
[----:B------:R-:W-:Y:S02]  /*a960*/  R2UR UR57, R165 ;  /* 0x00000000a53972ca */ /* 0x000fe400000e0000 */
[----:B------:R-:W2:Y:S04]  /*a970*/  LDL.LU R165, [R1+0x56c] ;  /* 0x00056c0001a57983 */ /* 0x000ea80000300800 */
[----:B------:R-:W4:Y:S04]  /*a980*/  LDL.LU R230, [R1+0x504] ;  /* 0x0005040001e67983 */ /* 0x000f280000300800 */
[----:B------:R-:W3:Y:S04]  /*a990*/  LDL.LU R232, [R1+0x4fc] ;  /* 0x0004fc0001e87983 */ /* 0x000ee80000300800 */
[----:B------:R-:W2:Y:S04]  /*a9a0*/  LDL.LU R248, [R1+0x4f4] ;  /* 0x0004f40001f87983 */ /* 0x000ea80000300800 */
        /* <DEDUP_REMOVED lines=10> */
[----:B------:R-:W2:Y:S01]  /*aa50*/  LDL.LU R193, [R1+0x4bc] ;  /* 0x0004bc0001c17983 */ /* 0x000ea20000300800 */
[----:B------:R-:W-:-:S02]  /*aa60*/  R2UR UR56, R166 ;  /* 0x00000000a63872ca */ /* 0x000fc400000e0000 */
[----:B------:R-:W0:Y:S01]  /*aa70*/  LDC R166, c[0x0][0x238] ;  /* 0x00008e00ffa67b82 */ /* 0x000e220000000800 */
[----:B------:R-:W2:Y:S04]  /*aa80*/  LDL.LU R225, [R1+0x4e0] ;  /* 0x0004e00001e17983 */ /* 0x000ea80000300800 */
[----:B------:R-:W2:Y:S01]  /*aa90*/  LDL.LU R226, [R1+0x4b4] ;  /* 0x0004b40001e27983 */ /* 0x000ea20000300800 */
[----:B0-----:R-:W-:-:S04]  /*aaa0*/  IMAD.SHL.U32 R166, R166, 0x40, RZ ;  /* 0x00000040a6a67824 */ /* 0x001fc800078e00ff */
[----:B------:R-:W-:-:S05]  /*aab0*/  IMAD.SHL.U32 R166, R166, 0x2, RZ ;  /* 0x00000002a6a67824 */ /* 0x000fca00078e00ff */
[-C--:B------:R-:W-:Y:S02]  /*aac0*/  IADD3 R190, P1, R190, R166.reuse, RZ ;  /* 0x000000a6bebe7210 */ /* 0x080fe40007f3e0ff */
[-C--:B----4-:R-:W-:Y:S02]  /*aad0*/  IADD3 R230, P3, R230, R166.reuse, RZ ;  /* 0x000000a6e6e67210 */ /* 0x090fe40007f7e0ff */
[----:B---3--:R-:W-:-:S03]  /*aae0*/  IADD3 R232, P4, R232, R166, RZ ;  /* 0x000000a6e8e87210 */ /* 0x008fc60007f9e0ff */
[----:B------:R-:W-:Y:S01]  /*aaf0*/  STL [R1+0x504], R230 ;  /* 0x000504e601007387 */ /* 0x000fe20000100800 */
[----:B--2---:R-:W-:-:S03]  /*ab00*/  IADD3 R248, P5, R248, R166, RZ ;  /* 0x000000a6f8f87210 */ /* 0x004fc60007fbe0ff */
[----:B------:R-:W2:Y:S04]  /*ab10*/  LDL.LU R241, [R1+0x4d8] ;  /* 0x0004d80001f17983 */ /* 0x000ea80000300800 */
[----:B------:R-:W-:Y:S04]  /*ab20*/  STL [R1+0x4fc], R232 ;  /* 0x0004fce801007387 */ /* 0x000fe80000100800 */
[----:B------:R-:W3:Y:S04]  /*ab30*/  LDL.LU R242, [R1+0x4ac] ;  /* 0x0004ac0001f27983 */ /* 0x000ee80000300800 */
[----:B------:R-:W4:Y:S04]  /*ab40*/  LDL.LU R182, [R1+0x4d0] ;  /* 0x0004d00001b67983 */ /* 0x000f280000300800 */
[----:B------:R-:W4:Y:S04]  /*ab50*/  LDL.LU R183, [R1+0x4a4] ;  /* 0x0004a40001b77983 */ /* 0x000f280000300800 */
[----:B------:R0:W-:Y:S04]  /*ab60*/  STL [R1+0x4f4], R248 ;  /* 0x0004f4f801007387 */ /* 0x0001e80000100800 */
[----:B------:R-:W4:Y:S04]  /*ab70*/  LDL.LU R227, [R1+0x4c8] ;  /* 0x0004c80001e37983 */ /* 0x000f280000300800 */
[----:B------:R-:W4:Y:S04]  /*ab80*/  LDL.LU R228, [R1+0x49c] ;  /* 0x00049c0001e47983 */ /* 0x000f280000300800 */
[----:B------:R-:W4:Y:S04]  /*ab90*/  LDL.LU R244, [R1+0x4c0] ;  /* 0x0004c00001f47983 */ /* 0x000f280000300800 */
[----:B------:R-:W4:Y:S04]  /*aba0*/  LDL.LU R245, [R1+0x494] ;  /* 0x0004940001f57983 */ /* 0x000f280000300800 */
[----:B------:R-:W4:Y:S01]  /*abb0*/  LDL.LU R214, [R1+0x4b8] ;  /* 0x0004b80001d67983 */ /* 0x000f220000300800 */
[----:B------:R-:W-:-:S03]  /*abc0*/  IADD3 R247, P6, R247, R166, RZ ;  /* 0x000000a6f7f77210 */ /* 0x000fc60007fde0ff */
[----:B0-----:R-:W4:Y:S01]  /*abd0*/  LDL.LU R248, [R1+0x48c] ;  /* 0x00048c0001f87983 */ /* 0x001f220000300800 */
[----:B------:R-:W-:-:S03]  /*abe0*/  IMAD.X R191, R191, 0x1, R165, P1 ;  /* 0x00000001bfbf7824 */ /* 0x000fc600008e06a5 */
[----:B------:R-:W4:Y:S01]  /*abf0*/  LDL.LU R215, [R1+0x4b0] ;  /* 0x0004b00001d77983 */ /* 0x000f220000300800 */
[----:B------:R-:W-:Y:S01]  /*ac00*/  IMAD.X R192, R192, 0x1, R165, P3 ;  /* 0x00000001c0c07824 */ /* 0x000fe200018e06a5 */
[-C--:B------:R-:W-:Y:S02]  /*ac10*/  IADD3 R178, P1, R178, R166.reuse, RZ ;  /* 0x000000a6b2b27210 */ /* 0x080fe40007f3e0ff */
[----:B------:R-:W4:Y:S04]  /*ac20*/  LDL.LU R230, [R1+0x484] ;  /* 0x0004840001e67983 */ /* 0x000f280000300800 */
[----:B------:R-:W4:Y:S04]  /*ac30*/  LDL.LU R232, [R1+0x4a8] ;  /* 0x0004a80001e87983 */ /* 0x000f280000300800 */
[----:B------:R0:W-:Y:S01]  /*ac40*/  STL [R1+0x4ec], R247 ;  /* 0x0004ecf701007387 */ /* 0x0001e20000100800 */
[----:B------:R-:W-:-:S03]  /*ac50*/  IADD3 R179, P2, R179, R166, RZ ;  /* 0x000000a6b3b37210 */ /* 0x000fc60007f5e0ff */
[----:B0-----:R-:W4:Y:S04]  /*ac60*/  LDL.LU R247, [R1+0x47c] ;  /* 0x00047c0001f77983 */ /* 0x001f280000300800 */
[----:B------:R0:W-:Y:S04]  /*ac70*/  STL [R1+0x500], R192 ;  /* 0x000500c001007387 */ /* 0x0001e80000100800 */
[----:B------:R-:W-:Y:S01]  /*ac80*/  STL [R1+0x4e4], R178 ;  /* 0x0004e4b201007387 */ /* 0x000fe20000100800 */
[----:B------:R-:W-:-:S03]  /*ac90*/  IADD3 R223, P3, R223, R166, RZ ;  /* 0x000000a6dfdf7210 */ /* 0x000fc60007f7e0ff */
[----:B0-----:R-:W4:Y:S01]  /*aca0*/  LDL.LU R192, [R1+0x4a0] ;  /* 0x0004a00001c07983 */ /* 0x001f220000300800 */
[--C-:B------:R-:W-:Y:S01]  /*acb0*/  IMAD.X R224, R224, 0x1, R165.reuse, P4 ;  /* 0x00000001e0e07824 */ /* 0x100fe200020e06a5 */
[-C--:B------:R-:W-:Y:S01]  /*acc0*/  IADD3 R239, P4, R239, R166.reuse, RZ ;  /* 0x000000a6efef7210 */ /* 0x080fe20007f9e0ff */
[--C-:B------:R-:W-:Y:S01]  /*acd0*/  IMAD.X R240, R240, 0x1, R165.reuse, P5 ;  /* 0x00000001f0f07824 */ /* 0x100fe200028e06a5 */
[----:B------:R-:W-:Y:S01]  /*ace0*/  STL [R1+0x4dc], R179 ;  /* 0x0004dcb301007387 */ /* 0x000fe20000100800 */
[----:B------:R-:W-:Y:S01]  /*acf0*/  IMAD.X R181, R181, 0x1, R165, P6 ;  /* 0x00000001b5b57824 */ /* 0x000fe200030e06a5 */
[-C--:B------:R-:W-:Y:S02]  /*ad00*/  IADD3 R193, P6, R193, R166.reuse, RZ ;  /* 0x000000a6c1c17210 */ /* 0x080fe40007fde0ff */
[----:B------:R-:W-:Y:S01]  /*ad10*/  STL [R1+0x4d4], R223 ;  /* 0x0004d4df01007387 */ /* 0x000fe20000100800 */
[----:B------:R-:W-:-:S03]  /*ad20*/  IADD3 R180, P5, R180, R166, RZ ;  /* 0x000000a6b4b47210 */ /* 0x000fc60007fbe0ff */
[----:B------:R-:W-:Y:S04]  /*ad30*/  STL [R1+0x4f8], R224 ;  /* 0x0004f8e001007387 */ /* 0x000fe80000100800 */
[----:B------:R-:W-:Y:S04]  /*ad40*/  STL [R1+0x4cc], R239 ;  /* 0x0004ccef01007387 */ /* 0x000fe80000100800 */
[----:B------:R-:W-:Y:S04]  /*ad50*/  STL [R1+0x4f0], R240 ;  /* 0x0004f0f001007387 */ /* 0x000fe80000100800 */
[----:B------:R0:W-:Y:S04]  /*ad60*/  STL [R1+0x4bc], R193 ;  /* 0x0004bcc101007387 */ /* 0x0001e80000100800 */
[----:B------:R-:W-:Y:S04]  /*ad70*/  STL [R1+0x4c4], R180 ;  /* 0x0004c4b401007387 */ /* 0x000fe80000100800 */
[----:B0-----:R-:W4:Y:S01]  /*ad80*/  LDL.LU R193, [R1+0x474] ;  /* 0x0004740001c17983 */ /* 0x001f220000300800 */
[----:B------:R-:W-:Y:S01]  /*ad90*/  IMAD.X R225, R225, 0x1, R165, P1 ;  /* 0x00000001e1e17824 */ /* 0x000fe200008e06a5 */
[----:B------:R-:W-:-:S02]  /*ada0*/  IADD3 R226, P1, R226, R166, RZ ;  /* 0x000000a6e2e27210 */ /* 0x000fc40007f3e0ff */
[----:B------:R-:W-:Y:S04]  /*adb0*/  STL [R1+0x4e8], R181 ;  /* 0x0004e8b501007387 */ /* 0x000fe80000100800 */
[----:B------:R-:W-:Y:S04]  /*adc0*/  STL [R1+0x4e0], R225 ;  /* 0x0004e0e101007387 */ /* 0x000fe80000100800 */
[----:B------:R-:W-:Y:S01]  /*add0*/  STL [R1+0x4b4], R226 ;  /* 0x0004b4e201007387 */ /* 0x000fe20000100800 */
[----:B--2---:R-:W-:Y:S01]  /*ade0*/  IMAD.X R241, R241, 0x1, R165, P2 ;  /* 0x00000001f1f17824 */ /* 0x004fe200010e06a5 */
[----:B---3--:R-:W-:-:S04]  /*adf0*/  IADD3 R242, P2, R242, R166, RZ ;  /* 0x000000a6f2f27210 */ /* 0x008fc80007f5e0ff */
[----:B------:R-:W-:Y:S01]  /*ae00*/  STL [R1+0x4d8], R241 ;  /* 0x0004d8f101007387 */ /* 0x000fe20000100800 */
[----:B----4-:R-:W-:-:S03]  /*ae10*/  IMAD.X R182, R182, 0x1, R165, P3 ;  /* 0x00000001b6b67824 */ /* 0x010fc600018e06a5 */
[----:B------:R-:W-:Y:S01]  /*ae20*/  STL [R1+0x4ac], R242 ;  /* 0x0004acf201007387 */ /* 0x000fe20000100800 */
[----:B------:R-:W-:-:S03]  /*ae30*/  IADD3 R183, P3, R183, R166, RZ ;  /* 0x000000a6b7b77210 */ /* 0x000fc60007f7e0ff */
[----:B------:R-:W-:Y:S01]  /*ae40*/  STL [R1+0x4d0], R182 ;  /* 0x0004d0b601007387 */ /* 0x000fe20000100800 */
[----:B------:R-:W-:-:S03]  /*ae50*/  IMAD.X R227, R227, 0x1, R165, P4 ;  /* 0x00000001e3e37824 */ /* 0x000fc600020e06a5 */
[----:B------:R-:W-:Y:S01]  /*ae60*/  STL [R1+0x4a4], R183 ;  /* 0x0004a4b701007387 */ /* 0x000fe20000100800 */
[----:B------:R-:W-:-:S03]  /*ae70*/  IADD3 R228, P4, R228, R166, RZ ;  /* 0x000000a6e4e47210 */ /* 0x000fc60007f9e0ff */
[----:B------:R-:W-:Y:S01]  /*ae80*/  STL [R1+0x4c8], R227 ;  /* 0x0004c8e301007387 */ /* 0x000fe20000100800 */
[----:B------:R-:W-:-:S03]  /*ae90*/  IMAD.X R244, R244, 0x1, R165, P5 ;  /* 0x00000001f4f47824 */ /* 0x000fc600028e06a5 */
[----:B------:R-:W-:Y:S01]  /*aea0*/  STL [R1+0x49c], R228 ;  /* 0x00049ce401007387 */ /* 0x000fe20000100800 */
[-C--:B------:R-:W-:Y:S01]  /*aeb0*/  IADD3 R245, P5, R245, R166.reuse, RZ ;  /* 0x000000a6f5f57210 */ /* 0x080fe20007fbe0ff */
[--C-:B------:R-:W-:Y:S01]  /*aec0*/  IMAD.X R214, R214, 0x1, R165.reuse, P6 ;  /* 0x00000001d6d67824 */ /* 0x100fe200030e06a5 */
[----:B------:R-:W-:Y:S01]  /*aed0*/  IADD3 R248, P6, R248, R166, RZ ;  /* 0x000000a6f8f87210 */ /* 0x000fe20007fde0ff */
[----:B------:R-:W-:Y:S01]  /*aee0*/  STL [R1+0x4c0], R244 ;  /* 0x0004c0f401007387 */ /* 0x000fe20000100800 */
[----:B------:R-:W-:-:S03]  /*aef0*/  IMAD.X R215, R215, 0x1, R165, P1 ;  /* 0x00000001d7d77824 */ /* 0x000fc600008e06a5 */
[----:B------:R0:W-:Y:S01]  /*af00*/  STL [R1+0x48c], R248 ;  /* 0x00048cf801007387 */ /* 0x0001e20000100800 */
[----:B------:R-:W-:-:S03]  /*af10*/  IADD3 R230, P1, R230, R166, RZ ;  /* 0x000000a6e6e67210 */ /* 0x000fc60007f3e0ff */
[----:B------:R-:W-:Y:S01]  /*af20*/  STL [R1+0x494], R245 ;  /* 0x000494f501007387 */ /* 0x000fe20000100800 */
[----:B------:R-:W-:-:S03]  /*af30*/  IMAD.X R232, R232, 0x1, R165, P2 ;  /* 0x00000001e8e87824 */ /* 0x000fc600010e06a5 */
[----:B0-----:R-:W2:Y:S04]  /*af40*/  LDL.LU R248, [R1+0x498] ;  /* 0x0004980001f87983 */ /* 0x001ea80000300800 */
[----:B------:R-:W-:Y:S04]  /*af50*/  STL [R1+0x4b8], R214 ;  /* 0x0004b8d601007387 */ /* 0x000fe80000100800 */
[----:B------:R-:W-:Y:S01]  /*af60*/  STL [R1+0x4b0], R215 ;  /* 0x0004b0d701007387 */ /* 0x000fe20000100800 */
[----:B------:R-:W-:-:S03]  /*af70*/  IADD3 R247, P2, R247, R166, RZ ;  /* 0x000000a6f7f77210 */ /* 0x000fc60007f5e0ff */
[----:B------:R-:W3:Y:S04]  /*af80*/  LDL.LU R237, [R1+0x46c] ;  /* 0x00046c0001ed7983 */ /* 0x000ee80000300800 */
[----:B------:R-:W-:Y:S04]  /*af90*/  STL [R1+0x484], R230 ;  /* 0x000484e601007387 */ /* 0x000fe80000100800 */
[----:B------:R-:W4:Y:S04]  /*afa0*/  LDL.LU R238, [R1+0x490] ;  /* 0x0004900001ee7983 */ /* 0x000f280000300800 */
[----:B------:R-:W-:Y:S01]  /*afb0*/  STL [R1+0x4a8], R232 ;  /* 0x0004a8e801007387 */ /* 0x000fe20000100800 */
[----:B------:R-:W-:-:S03]  /*afc0*/  IMAD.X R192, R192, 0x1, R165, P3 ;  /* 0x00000001c0c07824 */ /* 0x000fc600018e06a5 */
[----:B------:R0:W-:Y:S04]  /*afd0*/  STL [R1+0x47c], R247 ;  /* 0x00047cf701007387 */ /* 0x0001e80000100800 */
[----:B0-----:R-:W4:Y:S04]  /*afe0*/  LDL.LU R247, [R1+0x464] ;  /* 0x0004640001f77983 */ /* 0x001f280000300800 */
[----:B------:R-:W4:Y:S04]  /*aff0*/  LDL.LU R178, [R1+0x488] ;  /* 0x0004880001b27983 */ /* 0x000f280000300800 */
[----:B------:R-:W4:Y:S04]  /*b000*/  LDL.LU R179, [R1+0x45c] ;  /* 0x00045c0001b37983 */ /* 0x000f280000300800 */
[----:B------:R-:W4:Y:S04]  /*b010*/  LDL.LU R223, [R1+0x480] ;  /* 0x0004800001df7983 */ /* 0x000f280000300800 */
[----:B------:R0:W-:Y:S04]  /*b020*/  STL [R1+0x4a0], R192 ;  /* 0x0004a0c001007387 */ /* 0x0001e80000100800 */
[----:B------:R-:W4:Y:S04]  /*b030*/  LDL.LU R224, [R1+0x454] ;  /* 0x0004540001e07983 */ /* 0x000f280000300800 */
[----:B------:R-:W4:Y:S04]  /*b040*/  LDL.LU R239, [R1+0x478] ;  /* 0x0004780001ef7983 */ /* 0x000f280000300800 */
[----:B------:R-:W4:Y:S04]  /*b050*/  LDL.LU R240, [R1+0x44c] ;  /* 0x00044c0001f07983 */ /* 0x000f280000300800 */
[----:B------:R-:W4:Y:S04]  /*b060*/  LDL.LU R180, [R1+0x470] ;  /* 0x0004700001b47983 */ /* 0x000f280000300800 */
[----:B0-----:R-:W4:Y:S01]  /*b070*/  LDL.LU R192, [R1+0x444] ;  /* 0x0004440001c07983 */ /* 0x001f220000300800 */
[----:B------:R-:W-:-:S03]  /*b080*/  IADD3 R193, P3, R193, R166, RZ ;  /* 0x000000a6c1c17210 */ /* 0x000fc60007f7e0ff */
        /* <DEDUP_REMOVED lines=13> */
[----:B0-----:R-:W4:Y:S04]  /*b160*/  LDL.LU R193, [R1+0x438] ;  /* 0x0004380001c17983 */ /* 0x001f280000300800 */
[----:B------:R-:W4:Y:S04]  /*b170*/  LDL.LU R215, [R1+0x40c] ;  /* 0x00040c0001d77983 */ /* 0x000f280000300800 */
[----:B------:R-:W4:Y:S04]  /*b180*/  LDL.LU R230, [R1+0x430] ;  /* 0x0004300001e67983 */ /* 0x000f280000300800 */
[----:B------:R-:W4:Y:S01]  /*b190*/  LDL.LU R232, [R1+0x404] ;  /* 0x0004040001e87983 */ /* 0x000f220000300800 */
[----:B--2---:R-:W-:-:S05]  /*b1a0*/  IMAD.X R248, R248, 0x1, R165, P4 ;  /* 0x00000001f8f87824 */ /* 0x004fca00020e06a5 */
[----:B------:R0:W-:Y:S01]  /*b1b0*/  STL [R1+0x498], R248 ;  /* 0x000498f801007387 */ /* 0x0001e20000100800 */
[----:B---3--:R-:W-:-:S03]  /*b1c0*/  IADD3 R237, P4, R237, R166, RZ ;  /* 0x000000a6eded7210 */ /* 0x008fc60007f9e0ff */
[----:B0-----:R-:W2:Y:S01]  /*b1d0*/  LDL.LU R248, [R1+0x428] ;  /* 0x0004280001f87983 */ /* 0x001ea20000300800 */
[--C-:B----4-:R-:W-:Y:S01]  /*b1e0*/  IMAD.X R238, R238, 0x1, R165.reuse, P5 ;  /* 0x00000001eeee7824 */ /* 0x110fe200028e06a5 */
[----:B------:R-:W-:Y:S01]  /*b1f0*/  IADD3 R247, P5, R247, R166, RZ ;  /* 0x000000a6f7f77210 */ /* 0x000fe20007fbe0ff */
[----:B------:R-:W-:-:S04]  /*b200*/  IMAD.X R178, R178, 0x1, R165, P6 ;  /* 0x00000001b2b27824 */ /* 0x000fc800030e06a5 */
[----:B------:R0:W-:Y:S01]  /*b210*/  STL [R1+0x464], R247 ;  /* 0x000464f701007387 */ /* 0x0001e20000100800 */
[----:B------:R-:W-:-:S03]  /*b220*/  IADD3 R179, P6, R179, R166, RZ ;  /* 0x000000a6b3b37210 */ /* 0x000fc60007fde0ff */
[----:B------:R-:W-:Y:S01]  /*b230*/  STL [R1+0x46c], R237 ;  /* 0x00046ced01007387 */ /* 0x000fe20000100800 */
[----:B------:R-:W-:-:S03]  /*b240*/  IMAD.X R223, R223, 0x1, R165, P1 ;  /* 0x00000001dfdf7824 */ /* 0x000fc600008e06a5 */
[----:B0-----:R-:W3:Y:S04]  /*b250*/  LDL.LU R247, [R1+0x3fc] ;  /* 0x0003fc0001f77983 */ /* 0x001ee80000300800 */
[----:B------:R-:W-:Y:S01]  /*b260*/  STL [R1+0x490], R238 ;  /* 0x000490ee01007387 */ /* 0x000fe20000100800 */
[----:B------:R-:W-:-:S03]  /*b270*/  IADD3 R224, P1, R224, R166, RZ ;  /* 0x000000a6e0e07210 */ /* 0x000fc60007f3e0ff */
[----:B------:R-:W-:Y:S01]  /*b280*/  STL [R1+0x488], R178 ;  /* 0x000488b201007387 */ /* 0x000fe20000100800 */
[----:B------:R-:W-:-:S03]  /*b290*/  IMAD.X R239, R239, 0x1, R165, P2 ;  /* 0x00000001efef7824 */ /* 0x000fc600010e06a5 */
[----:B------:R-:W-:Y:S01]  /*b2a0*/  STL [R1+0x45c], R179 ;  /* 0x00045cb301007387 */ /* 0x000fe20000100800 */
[-C--:B------:R-:W-:Y:S01]  /*b2b0*/  IADD3 R240, P2, R240, R166.reuse, RZ ;  /* 0x000000a6f0f07210 */ /* 0x080fe20007f5e0ff */
[----:B------:R-:W-:Y:S02]  /*b2c0*/  IMAD.X R180, R180, 0x1, R165, P3 ;  /* 0x00000001b4b47824 */ /* 0x000fe400018e06a5 */
[----:B------:R-:W-:Y:S01]  /*b2d0*/  STL [R1+0x480], R223 ;  /* 0x000480df01007387 */ /* 0x000fe20000100800 */
[----:B------:R-:W-:-:S03]  /*b2e0*/  IADD3 R192, P3, R192, R166, RZ ;  /* 0x000000a6c0c07210 */ /* 0x000fc60007f7e0ff */
[----:B------:R-:W-:Y:S04]  /*b2f0*/  STL [R1+0x454], R224 ;  /* 0x000454e001007387 */ /* 0x000fe80000100800 */
[----:B------:R-:W-:Y:S04]  /*b300*/  STL [R1+0x478], R239 ;  /* 0x000478ef01007387 */ /* 0x000fe80000100800 */
[----:B------:R0:W-:Y:S04]  /*b310*/  STL [R1+0x444], R192 ;  /* 0x000444c001007387 */ /* 0x0001e80000100800 */
[----:B------:R-:W-:Y:S01]  /*b320*/  STL [R1+0x44c], R240 ;  /* 0x00044cf001007387 */ /* 0x000fe20000100800 */
[----:B------:R-:W-:Y:S01]  /*b330*/  IMAD.X R181, R181, 0x1, R165, P4 ;  /* 0x00000001b5b57824 */ /* 0x000fe200020e06a5 */
[----:B------:R-:W-:-:S02]  /*b340*/  IADD3 R225, P4, R225, R166, RZ ;  /* 0x000000a6e1e17210 */ /* 0x000fc40007f9e0ff */
[----:B0-----:R-:W4:Y:S01]  /*b350*/  LDL.LU R192, [R1+0x420] ;  /* 0x0004200001c07983 */ /* 0x001f220000300800 */
[--C-:B------:R-:W-:Y:S01]  /*b360*/  IMAD.X R226, R226, 0x1, R165.reuse, P5 ;  /* 0x00000001e2e27824 */ /* 0x100fe200028e06a5 */
[----:B------:R-:W-:Y:S02]  /*b370*/  IADD3 R241, P5, R241, R166, RZ ;  /* 0x000000a6f1f17210 */ /* 0x000fe40007fbe0ff */
[----:B------:R-:W-:Y:S01]  /*b380*/  STL [R1+0x470], R180 ;  /* 0x000470b401007387 */ /* 0x000fe20000100800 */
[----:B------:R-:W-:-:S03]  /*b390*/  IMAD.X R242, R242, 0x1, R165, P6 ;  /* 0x00000001f2f27824 */ /* 0x000fc600030e06a5 */
        /* <DEDUP_REMOVED lines=13> */
[----:B------:R-:W-:-:S03]  /*b470*/  IMAD.X R193, R193, 0x1, R165, P4 ;  /* 0x00000001c1c17824 */ /* 0x000fc600020e06a5 */
[----:B------:R-:W-:Y:S04]  /*b480*/  STL [R1+0x424], R227 ;  /* 0x000424e301007387 */ /* 0x000fe80000100800 */
[----:B------:R-:W-:Y:S04]  /*b490*/  STL [R1+0x448], R228 ;  /* 0x000448e401007387 */ /* 0x000fe80000100800 */
[----:B------:R-:W-:Y:S04]  /*b4a0*/  STL [R1+0x41c], R244 ;  /* 0x00041cf401007387 */ /* 0x000fe80000100800 */
[----:B------:R0:W-:Y:S04]  /*b4b0*/  STL [R1+0x438], R193 ;  /* 0x000438c101007387 */ /* 0x0001e80000100800 */
[----:B------:R-:W-:Y:S04]  /*b4c0*/  STL [R1+0x440], R245 ;  /* 0x000440f501007387 */ /* 0x000fe80000100800 */
[----:B0-----:R-:W4:Y:S01]  /*b4d0*/  LDL.LU R193, [R1+0x3f4] ;  /* 0x0003f40001c17983 */ /* 0x001f220000300800 */
[----:B------:R-:W-:-:S02]  /*b4e0*/  IADD3 R214, P3, R214, R166, RZ ;  /* 0x000000a6d6d67210 */ /* 0x000fc40007f7e0ff */
[-C--:B------:R-:W-:Y:S01]  /*b4f0*/  IADD3 R215, P4, R215, R166.reuse, RZ ;  /* 0x000000a6d7d77210 */ /* 0x080fe20007f9e0ff */
[--C-:B------:R-:W-:Y:S01]  /*b500*/  IMAD.X R230, R230, 0x1, R165.reuse, P5 ;  /* 0x00000001e6e67824 */ /* 0x100fe200028e06a5 */
[----:B------:R-:W-:Y:S01]  /*b510*/  IADD3 R232, P5, R232, R166, RZ ;  /* 0x000000a6e8e87210 */ /* 0x000fe20007fbe0ff */
[----:B------:R-:W-:Y:S04]  /*b520*/  STL [R1+0x414], R214 ;  /* 0x000414d601007387 */ /* 0x000fe80000100800 */
[----:B------:R-:W-:Y:S04]  /*b530*/  STL [R1+0x40c], R215 ;  /* 0x00040cd701007387 */ /* 0x000fe80000100800 */
[----:B------:R-:W4:Y:S04]  /*b540*/  LDL.LU R237, [R1+0x418] ;  /* 0x0004180001ed7983 */ /* 0x000f280000300800 */
[----:B------:R-:W-:Y:S04]  /*b550*/  STL [R1+0x430], R230 ;  /* 0x000430e601007387 */ /* 0x000fe80000100800 */
[----:B------:R-:W4:Y:S04]  /*b560*/  LDL.LU R238, [R1+0x3ec] ;  /* 0x0003ec0001ee7983 */ /* 0x000f280000300800 */
[----:B------:R-:W-:Y:S01]  /*b570*/  STL [R1+0x404], R232 ;  /* 0x000404e801007387 */ /* 0x000fe20000100800 */
[----:B--2---:R-:W-:-:S05]  /*b580*/  IMAD.X R248, R248, 0x1, R165, P6 ;  /* 0x00000001f8f87824 */ /* 0x004fca00030e06a5 */
[----:B------:R0:W-:Y:S04]  /*b590*/  STL [R1+0x428], R248 ;  /* 0x000428f801007387 */ /* 0x0001e80000100800 */
[----:B0-----:R-:W2:Y:S04]  /*b5a0*/  LDL.LU R248, [R1+0x410] ;  /* 0x0004100001f87983 */ /* 0x001ea80000300800 */
[----:B------:R-:W2:Y:S04]  /*b5b0*/  LDL.LU R178, [R1+0x3e4] ;  /* 0x0003e40001b27983 */ /* 0x000ea80000300800 */
[----:B------:R-:W2:Y:S04]  /*b5c0*/  LDL.LU R179, [R1+0x408] ;  /* 0x0004080001b37983 */ /* 0x000ea80000300800 */
[----:B------:R-:W2:Y:S01]  /*b5d0*/  LDL.LU R223, [R1+0x3dc] ;  /* 0x0003dc0001df7983 */ /* 0x000ea20000300800 */
[----:B---3--:R-:W-:-:S05]  /*b5e0*/  IADD3 R247, P6, R247, R166, RZ ;  /* 0x000000a6f7f77210 */ /* 0x008fca0007fde0ff */
[----:B------:R0:W-:Y:S04]  /*b5f0*/  STL [R1+0x3fc], R247 ;  /* 0x0003fcf701007387 */ /* 0x0001e80000100800 */
[----:B------:R-:W3:Y:S04]  /*b600*/  LDL.LU R224, [R1+0x400] ;  /* 0x0004000001e07983 */ /* 0x000ee80000300800 */
[----:B------:R-:W3:Y:S04]  /*b610*/  LDL.LU R239, [R1+0x3d4] ;  /* 0x0003d40001ef7983 */ /* 0x000ee80000300800 */
[----:B------:R-:W3:Y:S04]  /*b620*/  LDL.LU R240, [R1+0x3f8] ;  /* 0x0003f80001f07983 */ /* 0x000ee80000300800 */
[----:B------:R-:W3:Y:S04]  /*b630*/  LDL.LU R180, [R1+0x3cc] ;  /* 0x0003cc0001b47983 */ /* 0x000ee80000300800 */
[----:B0-----:R-:W3:Y:S04]  /*b640*/  LDL.LU R247, [R1+0x3f0] ;  /* 0x0003f00001f77983 */ /* 0x001ee80000300800 */
[----:B------:R-:W3:Y:S04]  /*b650*/  LDL.LU R181, [R1+0x3c4] ;  /* 0x0003c40001b57983 */ /* 0x000ee80000300800 */
[----:B------:R-:W3:Y:S04]  /*b660*/  LDL.LU R225, [R1+0x3e8] ;  /* 0x0003e80001e17983 */ /* 0x000ee80000300800 */
[----:B------:R-:W3:Y:S01]  /*b670*/  LDL.LU R226, [R1+0x3b0] ;  /* 0x0003b00001e27983 */ /* 0x000ee20000300800 */
[----:B----4-:R-:W-:-:S05]  /*b680*/  IMAD.X R192, R192, 0x1, R165, P1 ;  /* 0x00000001c0c07824 */ /* 0x010fca00008e06a5 */
        /* <DEDUP_REMOVED lines=14> */
[----:B------:R-:W-:-:S05]  /*b770*/  IADD3 R193, P1, R193, R166, RZ ;  /* 0x000000a6c1c17210 */ /* 0x000fca0007f3e0ff */
[----:B------:R0:W-:Y:S04]  /*b780*/  STL [R1+0x3f4], R193 ;  /* 0x0003f4c101007387 */ /* 0x0001e80000100800 */
[----:B0-----:R-:W4:Y:S01]  /*b790*/  LDL.LU R193, [R1+0x378] ;  /* 0x0003780001c17983 */ /* 0x001f220000300800 */
[--C-:B------:R-:W-:Y:S01]  /*b7a0*/  IMAD.X R237, R237, 0x1, R165.reuse, P2 ;  /* 0x00000001eded7824 */ /* 0x100fe200010e06a5 */
[-C--:B------:R-:W-:Y:S01]  /*b7b0*/  IADD3 R238, P2, R238, R166.reuse, RZ ;  /* 0x000000a6eeee7210 */ /* 0x080fe20007f5e0ff */
[----:B--2---:R-:W-:Y:S01]  /*b7c0*/  IMAD.X R248, R248, 0x1, R165, P3 ;  /* 0x00000001f8f87824 */ /* 0x004fe200018e06a5 */
[----:B------:R-:W-:-:S04]  /*b7d0*/  IADD3 R178, P3, R178, R166, RZ ;  /* 0x000000a6b2b27210 */ /* 0x000fc80007f7e0ff */
[----:B------:R0:W-:Y:S01]  /*b7e0*/  STL [R1+0x410], R248 ;  /* 0x000410f801007387 */ /* 0x0001e20000100800 */
[----:B------:R-:W-:-:S03]  /*b7f0*/  IMAD.X R179, R179, 0x1, R165, P4 ;  /* 0x00000001b3b37824 */ /* 0x000fc600020e06a5 */
[----:B------:R-:W-:Y:S01]  /*b800*/  STL [R1+0x418], R237 ;  /* 0x000418ed01007387 */ /* 0x000fe20000100800 */
[----:B------:R-:W-:-:S03]  /*b810*/  IADD3 R223, P4, R223, R166, RZ ;  /* 0x000000a6dfdf7210 */ /* 0x000fc60007f9e0ff */
[----:B0-----:R-:W2:Y:S04]  /*b820*/  LDL.LU R248, [R1+0x39c] ;  /* 0x00039c0001f87983 */ /* 0x001ea80000300800 */
[----:B------:R-:W-:Y:S04]  /*b830*/  STL [R1+0x3ec], R238 ;  /* 0x0003ecee01007387 */ /* 0x000fe80000100800 */
[----:B------:R-:W-:Y:S04]  /*b840*/  STL [R1+0x3e4], R178 ;  /* 0x0003e4b201007387 */ /* 0x000fe80000100800 */
[----:B------:R-:W-:Y:S01]  /*b850*/  STL [R1+0x408], R179 ;  /* 0x000408b301007387 */ /* 0x000fe20000100800 */
[----:B---3--:R-:W-:-:S03]  /*b860*/  IMAD.X R224, R224, 0x1, R165, P5 ;  /* 0x00000001e0e07824 */ /* 0x008fc600028e06a5 */
[----:B------:R-:W-:Y:S01]  /*b870*/  STL [R1+0x3dc], R223 ;  /* 0x0003dcdf01007387 */ /* 0x000fe20000100800 */
[----:B------:R-:W-:-:S03]  /*b880*/  IADD3 R239, P5, R239, R166, RZ ;  /* 0x000000a6efef7210 */ /* 0x000fc60007fbe0ff */
[----:B------:R-:W-:Y:S01]  /*b890*/  STL [R1+0x400], R224 ;  /* 0x000400e001007387 */ /* 0x000fe20000100800 */
[----:B------:R-:W-:-:S03]  /*b8a0*/  IMAD.X R240, R240, 0x1, R165, P6 ;  /* 0x00000001f0f07824 */ /* 0x000fc600030e06a5 */
[----:B------:R-:W-:Y:S01]  /*b8b0*/  STL [R1+0x3d4], R239 ;  /* 0x0003d4ef01007387 */ /* 0x000fe20000100800 */
[-C--:B------:R-:W-:Y:S01]  /*b8c0*/  IADD3 R180, P6, R180, R166.reuse, RZ ;  /* 0x000000a6b4b47210 */ /* 0x080fe20007fde0ff */
[----:B------:R-:W-:Y:S01]  /*b8d0*/  IMAD.X R247, R247, 0x1, R165, P1 ;  /* 0x00000001f7f77824 */ /* 0x000fe200008e06a5 */
[----:B------:R-:W-:-:S04]  /*b8e0*/  IADD3 R181, P1, R181, R166, RZ ;  /* 0x000000a6b5b57210 */ /* 0x000fc80007f3e0ff */
[----:B------:R0:W-:Y:S01]  /*b8f0*/  STL [R1+0x3f0], R247 ;  /* 0x0003f0f701007387 */ /* 0x0001e20000100800 */
[----:B------:R-:W-:-:S03]  /*b900*/  IMAD.X R225, R225, 0x1, R165, P2 ;  /* 0x00000001e1e17824 */ /* 0x000fc600010e06a5 */
[----:B------:R-:W-:Y:S01]  /*b910*/  STL [R1+0x3f8], R240 ;  /* 0x0003f8f001007387 */ /* 0x000fe20000100800 */
[----:B------:R-:W-:-:S03]  /*b920*/  IADD3 R226, P2, R226, R166, RZ ;  /* 0x000000a6e2e27210 */ /* 0x000fc60007f5e0ff */
[----:B0-----:R-:W3:Y:S04]  /*b930*/  LDL.LU R247, [R1+0x370] ;  /* 0x0003700001f77983 */ /* 0x001ee80000300800 */
        /* <DEDUP_REMOVED lines=22> */
[----:B------:R0:W-:Y:S01]  /*baa0*/  STL [R1+0x388], R192 ;  /* 0x000388c001007387 */ /* 0x0001e20000100800 */
[----:B------:R-:W-:-:S03]  /*bab0*/  IADD3 R230, P2, R230, R166, RZ ;  /* 0x000000a6e6e67210 */ /* 0x000fc60007f5e0ff */
[----:B------:R-:W-:Y:S01]  /*bac0*/  STL [R1+0x390], R245 ;  /* 0x000390f501007387 */ /* 0x000fe20000100800 */
[----:B------:R-:W-:-:S03]  /*bad0*/  IMAD.X R232, R232, 0x1, R165, P3 ;  /* 0x00000001e8e87824 */ /* 0x000fc600018e06a5 */
[----:B0-----:R-:W4:Y:S04]  /*bae0*/  LDL.LU R192, [R1+0x394] ;  /* 0x0003940001c07983 */ /* 0x001f280000300800 */
[----:B------:R-:W-:Y:S04]  /*baf0*/  STL [R1+0x3c0], R214 ;  /* 0x0003c0d601007387 */ /* 0x000fe80000100800 */
[----:B------:R-:W-:Y:S04]  /*bb00*/  STL [R1+0x3ac], R215 ;  /* 0x0003acd701007387 */ /* 0x000fe80000100800 */
[----:B------:R0:W-:Y:S01]  /*bb10*/  STL [R1+0x3a4], R232 ;  /* 0x0003a4e801007387 */ /* 0x0001e20000100800 */
[----:B------:R-:W-:-:S03]  /*bb20*/  IADD3 R193, P3, R193, R166, RZ ;  /* 0x000000a6c1c17210 */ /* 0x000fc60007f7e0ff */
[----:B------:R-:W-:Y:S04]  /*bb30*/  STL [R1+0x380], R230 ;  /* 0x000380e601007387 */ /* 0x000fe80000100800 */
[----:B0-----:R-:W4:Y:S04]  /*bb40*/  LDL.LU R232, [R1+0x368] ;  /* 0x0003680001e87983 */ /* 0x001f280000300800 */
[----:B------:R0:W-:Y:S04]  /*bb50*/  STL [R1+0x378], R193 ;  /* 0x000378c101007387 */ /* 0x0001e80000100800 */
[----:B0-----:R-:W4:Y:S04]  /*bb60*/  LDL.LU R193, [R1+0x38c] ;  /* 0x00038c0001c17983 */ /* 0x001f280000300800 */
[----:B------:R-:W4:Y:S04]  /*bb70*/  LDL.LU R238, [R1+0x360] ;  /* 0x0003600001ee7983 */ /* 0x000f280000300800 */
[----:B------:R-:W4:Y:S04]  /*bb80*/  LDL.LU R178, [R1+0x384] ;  /* 0x0003840001b27983 */ /* 0x000f280000300800 */
[----:B------:R-:W4:Y:S01]  /*bb90*/  LDL.LU R179, [R1+0x358] ;  /* 0x0003580001b37983 */ /* 0x000f220000300800 */
[----:B--2---:R-:W-:-:S05]  /*bba0*/  IMAD.X R248, R248, 0x1, R165, P4 ;  /* 0x00000001f8f87824 */ /* 0x004fca00020e06a5 */
[----:B------:R0:W-:Y:S04]  /*bbb0*/  STL [R1+0x39c], R248 ;  /* 0x00039cf801007387 */ /* 0x0001e80000100800 */
[----:B------:R-:W2:Y:S04]  /*bbc0*/  LDL.LU R223, [R1+0x37c] ;  /* 0x00037c0001df7983 */ /* 0x000ea80000300800 */
[----:B------:R-:W2:Y:S04]  /*bbd0*/  LDL.LU R224, [R1+0x350] ;  /* 0x0003500001e07983 */ /* 0x000ea80000300800 */
[----:B------:R-:W2:Y:S04]  /*bbe0*/  LDL.LU R239, [R1+0x374] ;  /* 0x0003740001ef7983 */ /* 0x000ea80000300800 */
[----:B------:R-:W2:Y:S04]  /*bbf0*/  LDL.LU R240, [R1+0x348] ;  /* 0x0003480001f07983 */ /* 0x000ea80000300800 */
        /* <DEDUP_REMOVED lines=21> */
[----:B0-----:R-:W4:Y:S01]  /*bd50*/  LDL.LU R192, [R1+0x300] ;  /* 0x0003000001c07983 */ /* 0x001f220000300800 */
[----:B------:R-:W-:-:S05]  /*bd60*/  IADD3 R232, P5, R232, R166, RZ ;  /* 0x000000a6e8e87210 */ /* 0x000fca0007fbe0ff */
[----:B------:R0:W-:Y:S01]  /*bd70*/  STL [R1+0x368], R232 ;  /* 0x000368e801007387 */ /* 0x0001e20000100800 */
[----:B------:R-:W-:-:S03]  /*bd80*/  IMAD.X R193, R193, 0x1, R165, P6 ;  /* 0x00000001c1c17824 */ /* 0x000fc600030e06a5 */
[----:B0-----:R-:W4:Y:S04]  /*bd90*/  LDL.LU R232, [R1+0x324] ;  /* 0x0003240001e87983 */ /* 0x001f280000300800 */
[----:B------:R0:W-:Y:S04]  /*bda0*/  STL [R1+0x38c], R193 ;  /* 0x00038cc101007387 */ /* 0x0001e80000100800 */
[----:B0-----:R-:W4:Y:S01]  /*bdb0*/  LDL.LU R193, [R1+0x2f8] ;  /* 0x0002f80001c17983 */ /* 0x001f220000300800 */
[-C--:B------:R-:W-:Y:S01]  /*bdc0*/  IADD3 R238, P6, R238, R166.reuse, RZ ;  /* 0x000000a6eeee7210 */ /* 0x080fe20007fde0ff */
[----:B------:R-:W-:Y:S01]  /*bdd0*/  IMAD.X R178, R178, 0x1, R165, P1 ;  /* 0x00000001b2b27824 */ /* 0x000fe200008e06a5 */
[----:B------:R-:W-:-:S03]  /*bde0*/  IADD3 R179, P1, R179, R166, RZ ;  /* 0x000000a6b3b37210 */ /* 0x000fc60007f3e0ff */
[----:B------:R-:W-:Y:S04]  /*bdf0*/  STL [R1+0x360], R238 ;  /* 0x000360ee01007387 */ /* 0x000fe80000100800 */
[----:B------:R-:W-:Y:S04]  /*be00*/  STL [R1+0x384], R178 ;  /* 0x000384b201007387 */ /* 0x000fe80000100800 */
[----:B------:R-:W-:Y:S01]  /*be10*/  STL [R1+0x358], R179 ;  /* 0x000358b301007387 */ /* 0x000fe20000100800 */
[----:B--2---:R-:W-:Y:S01]  /*be20*/  IMAD.X R223, R223, 0x1, R165, P2 ;  /* 0x00000001dfdf7824 */ /* 0x004fe200010e06a5 */
[----:B------:R-:W-:-:S04]  /*be30*/  IADD3 R224, P2, R224, R166, RZ ;  /* 0x000000a6e0e07210 */ /* 0x000fc80007f5e0ff */
        /* <DEDUP_REMOVED lines=37> */
[----:B0-----:R-:W3:Y:S04]  /*c090*/  LDL.LU R247, [R1+0x2f0] ;  /* 0x0002f00001f77983 */ /* 0x001ee80000300800 */
[----:B------:R-:W-:Y:S04]  /*c0a0*/  STL [R1+0x33c], R245 ;  /* 0x00033cf501007387 */ /* 0x000fe80000100800 */
[----:B------:R-:W-:Y:S01]  /*c0b0*/  STL [R1+0x334], R214 ;  /* 0x000334d601007387 */ /* 0x000fe20000100800 */
[----:B----4-:R-:W-:-:S05]  /*c0c0*/  IADD3 R192, P6, R192, R166, RZ ;  /* 0x000000a6c0c07210 */ /* 0x010fca0007fde0ff */
[----:B------:R0:W-:Y:S04]  /*c0d0*/  STL [R1+0x300], R192 ;  /* 0x000300c001007387 */ /* 0x0001e80000100800 */
[----:B------:R-:W-:Y:S04]  /*c0e0*/  STL [R1+0x308], R215 ;  /* 0x000308d701007387 */ /* 0x000fe80000100800 */
[----:B0-----:R-:W4:Y:S01]  /*c0f0*/  LDL.LU R192, [R1+0x314] ;  /* 0x0003140001c07983 */ /* 0x001f220000300800 */
[----:B------:R-:W-:-:S03]  /*c100*/  IMAD.X R232, R232, 0x1, R165, P1 ;  /* 0x00000001e8e87824 */ /* 0x000fc600008e06a5 */
[----:B------:R-:W-:Y:S04]  /*c110*/  STL [R1+0x32c], R230 ;  /* 0x00032ce601007387 */ /* 0x000fe80000100800 */
[----:B------:R0:W-:Y:S01]  /*c120*/  STL [R1+0x324], R232 ;  /* 0x000324e801007387 */ /* 0x0001e20000100800 */
[----:B------:R-:W-:-:S03]  /*c130*/  IADD3 R193, P1, R193, R166, RZ ;  /* 0x000000a6c1c17210 */ /* 0x000fc60007f3e0ff */
        /* <DEDUP_REMOVED lines=30> */
[----:B0-----:R-:W3:Y:S01]  /*c320*/  LDL.LU R247, [R1+0x2ac] ;  /* 0x0002ac0001f77983 */ /* 0x001ee20000300800 */
[----:B----4-:R-:W-:-:S05]  /*c330*/  IMAD.X R192, R192, 0x1, R165, P3 ;  /* 0x00000001c0c07824 */ /* 0x010fca00018e06a5 */
[----:B------:R0:W-:Y:S04]  /*c340*/  STL [R1+0x314], R192 ;  /* 0x000314c001007387 */ /* 0x0001e80000100800 */
[----:B0-----:R-:W4:Y:S01]  /*c350*/  LDL.LU R192, [R1+0x280] ;  /* 0x0002800001c07983 */ /* 0x001f220000300800 */
[----:B------:R-:W-:Y:S01]  /*c360*/  IADD3 R232, P3, R232, R166, RZ ;  /* 0x000000a6e8e87210 */ /* 0x000fe20007f7e0ff */
[----:B------:R-:W-:-:S04]  /*c370*/  IMAD.X R238, R238, 0x1, R165, P4 ;  /* 0x00000001eeee7824 */ /* 0x000fc800020e06a5 */
[----:B------:R0:W-:Y:S01]  /*c380*/  STL [R1+0x2e8], R232 ;  /* 0x0002e8e801007387 */ /* 0x0001e20000100800 */
[-C--:B------:R-:W-:Y:S01]  /*c390*/  IADD3 R178, P4, R178, R166.reuse, RZ ;  /* 0x000000a6b2b27210 */ /* 0x080fe20007f9e0ff */
[----:B------:R-:W-:Y:S02]  /*c3a0*/  IMAD.X R179, R179, 0x1, R165, P5 ;  /* 0x00000001b3b37824 */ /* 0x000fe400028e06a5 */
[----:B0-----:R-:W4:Y:S01]  /*c3b0*/  LDL.LU R232, [R1+0x2a4] ;  /* 0x0002a40001e87983 */ /* 0x001f220000300800 */
        /* <DEDUP_REMOVED lines=9> */
[----:B------:R-:W-:Y:S04]  /*c450*/  STL [R1+0x2fc], R224 ;  /* 0x0002fce001007387 */ /* 0x000fe80000100800 */
[----:B------:R0:W-:Y:S04]  /*c460*/  STL [R1+0x2c8], R193 ;  /* 0x0002c8c101007387 */ /* 0x0001e80000100800 */
[----:B------:R-:W-:Y:S04]  /*c470*/  STL [R1+0x2d0], R239 ;  /* 0x0002d0ef01007387 */ /* 0x000fe80000100800 */
[----:B0-----:R-:W4:Y:S01]  /*c480*/  LDL.LU R193, [R1+0x278] ;  /* 0x0002780001c17983 */ /* 0x001f220000300800 */
[--C-:B------:R-:W-:Y:S01]  /*c490*/  IMAD.X R180, R180, 0x1, R165.reuse, P2 ;  /* 0x00000001b4b47824 */ /* 0x100fe200010e06a5 */
[-C--:B------:R-:W-:Y:S01]  /*c4a0*/  IADD3 R181, P2, R181, R166.reuse, RZ ;  /* 0x000000a6b5b57210 */ /* 0x080fe20007f5e0ff */
[--C-:B------:R-:W-:Y:S01]  /*c4b0*/  IMAD.X R225, R225, 0x1, R165.reuse, P3 ;  /* 0x00000001e1e17824 */ /* 0x100fe200018e06a5 */
[----:B------:R-:W-:Y:S04]  /*c4c0*/  STL [R1+0x2f4], R240 ;  /* 0x0002f4f001007387 */ /* 0x000fe80000100800 */
[----:B------:R-:W-:Y:S04]  /*c4d0*/  STL [R1+0x2ec], R180 ;  /* 0x0002ecb401007387 */ /* 0x000fe80000100800 */
[----:B------:R-:W-:Y:S04]  /*c4e0*/  STL [R1+0x2c0], R181 ;  /* 0x0002c0b501007387 */ /* 0x000fe80000100800 */
[----:B------:R-:W-:Y:S01]  /*c4f0*/  STL [R1+0x2e4], R225 ;  /* 0x0002e4e101007387 */ /* 0x000fe20000100800 */
[----:B--2---:R-:W-:Y:S01]  /*c500*/  IADD3 R226, P3, R226, R166, RZ ;  /* 0x000000a6e2e27210 */ /* 0x004fe20007f7e0ff */
[----:B------:R-:W-:-:S04]  /*c510*/  IMAD.X R241, R241, 0x1, R165, P4 ;  /* 0x00000001f1f17824 */ /* 0x000fc800020e06a5 */
        /* <DEDUP_REMOVED lines=22> */
[----:B------:R-:W-:Y:S01]  /*c680*/  STL [R1+0x290], R214 ;  /* 0x000290d601007387 */ /* 0x000fe20000100800 */
[----:B---3--:R-:W-:-:S05]  /*c690*/  IMAD.X R247, R247, 0x1, R165, P4 ;  /* 0x00000001f7f77824 */ /* 0x008fca00020e06a5 */
[----:B------:R0:W-:Y:S04]  /*c6a0*/  STL [R1+0x2ac], R247 ;  /* 0x0002acf701007387 */ /* 0x0001e80000100800 */
[----:B------:R-:W-:Y:S04]  /*c6b0*/  STL [R1+0x2b4], R215 ;  /* 0x0002b4d701007387 */ /* 0x000fe80000100800 */
[----:B0-----:R-:W3:Y:S04]  /*c6c0*/  LDL.LU R247, [R1+0x270] ;  /* 0x0002700001f77983 */ /* 0x001ee80000300800 */
[----:B------:R-:W-:Y:S01]  /*c6d0*/  STL [R1+0x288], R230 ;  /* 0x000288e601007387 */ /* 0x000fe20000100800 */
[----:B----4-:R-:W-:-:S05]  /*c6e0*/  IADD3 R192, P4, R192, R166, RZ ;  /* 0x000000a6c0c07210 */ /* 0x010fca0007f9e0ff */
[----:B------:R0:W-:Y:S04]  /*c6f0*/  STL [R1+0x280], R192 ;  /* 0x000280c001007387 */ /* 0x0001e80000100800 */
[----:B0-----:R-:W4:Y:S04]  /*c700*/  LDL.LU R192, [R1+0x294] ;  /* 0x0002940001c07983 */ /* 0x001f280000300800 */
[----:B------:R-:W4:Y:S01]  /*c710*/  LDL.LU R238, [R1+0x268] ;  /* 0x0002680001ee7983 */ /* 0x000f220000300800 */
[----:B------:R-:W-:-:S03]  /*c720*/  IMAD.X R232, R232, 0x1, R165, P5 ;  /* 0x00000001e8e87824 */ /* 0x000fc600028e06a5 */
[----:B------:R-:W4:Y:S04]  /*c730*/  LDL.LU R178, [R1+0x28c] ;  /* 0x00028c0001b27983 */ /* 0x000f280000300800 */
[----:B------:R-:W4:Y:S04]  /*c740*/  LDL.LU R179, [R1+0x260] ;  /* 0x0002600001b37983 */ /* 0x000f280000300800 */
[----:B------:R-:W-:Y:S04]  /*c750*/  STL [R1+0x2a4], R232 ;  /* 0x0002a4e801007387 */ /* 0x000fe80000100800 */
[----:B------:R-:W4:Y:S04]  /*c760*/  LDL.LU R223, [R1+0x284] ;  /* 0x0002840001df7983 */ /* 0x000f280000300800 */
[----:B------:R-:W4:Y:S04]  /*c770*/  LDL.LU R224, [R1+0x258] ;  /* 0x0002580001e07983 */ /* 0x000f280000300800 */
[----:B------:R-:W4:Y:S04]  /*c780*/  LDL.LU R239, [R1+0x27c] ;  /* 0x00027c0001ef7983 */ /* 0x000f280000300800 */
[----:B------:R-:W4:Y:S04]  /*c790*/  LDL.LU R240, [R1+0x250] ;  /* 0x0002500001f07983 */ /* 0x000f280000300800 */
[----:B------:R-:W4:Y:S04]  /*c7a0*/  LDL.LU R180, [R1+0x274] ;  /* 0x0002740001b47983 */ /* 0x000f280000300800 */
[----:B------:R-:W4:Y:S01]  /*c7b0*/  LDL.LU R181, [R1+0x248] ;  /* 0x0002480001b57983 */ /* 0x000f220000300800 */
[----:B------:R-:W-:-:S03]  /*c7c0*/  IADD3 R193, P5, R193, R166, RZ ;  /* 0x000000a6c1c17210 */ /* 0x000fc60007fbe0ff */
        /* <DEDUP_REMOVED lines=18> */
[----:B0-----:R-:W2:Y:S01]  /*c8f0*/  LDL.LU R248, [R1+0x208] ;  /* 0x0002080001f87983 */ /* 0x001ea20000300800 */
[----:B---3--:R-:W-:-:S05]  /*c900*/  IADD3 R247, P6, R247, R166, RZ ;  /* 0x000000a6f7f77210 */ /* 0x008fca0007fde0ff */
[----:B------:R0:W-:Y:S04]  /*c910*/  STL [R1+0x270], R247 ;  /* 0x000270f701007387 */ /* 0x0001e80000100800 */
[----:B0-----:R-:W3:Y:S01]  /*c920*/  LDL.LU R247, [R1+0x22c] ;  /* 0x00022c0001f77983 */ /* 0x001ee20000300800 */
[----:B----4-:R-:W-:Y:S01]  /*c930*/  IMAD.X R192, R192, 0x1, R165, P1 ;  /* 0x00000001c0c07824 */ /* 0x010fe200008e06a5 */
[----:B------:R-:W-:-:S04]  /*c940*/  IADD3 R238, P1, R238, R166, RZ ;  /* 0x000000a6eeee7210 */ /* 0x000fc80007f3e0ff */
[----:B------:R0:W-:Y:S01]  /*c950*/  STL [R1+0x294], R192 ;  /* 0x000294c001007387 */ /* 0x0001e20000100800 */
[--C-:B------:R-:W-:Y:S01]  /*c960*/  IMAD.X R178, R178, 0x1, R165.reuse, P2 ;  /* 0x00000001b2b27824 */ /* 0x100fe200010e06a5 */
[----:B------:R-:W-:Y:S02]  /*c970*/  IADD3 R179, P2, R179, R166, RZ ;  /* 0x000000a6b3b37210 */ /* 0x000fe40007f5e0ff */
[----:B0-----:R-:W4:Y:S01]  /*c980*/  LDL.LU R192, [R1+0x200] ;  /* 0x0002000001c07983 */ /* 0x001f220000300800 */
        /* <DEDUP_REMOVED lines=36> */
[----:B------:R0:W-:Y:S04]  /*cbd0*/  STL [R1+0x218], R193 ;  /* 0x000218c101007387 */ /* 0x0001e80000100800 */
[----:B------:R-:W-:Y:S04]  /*cbe0*/  STL [R1+0x220], R245 ;  /* 0x000220f501007387 */ /* 0x000fe80000100800 */
[----:B0-----:R-:W4:Y:S01]  /*cbf0*/  LDL.LU R193, [R1+0x224] ;  /* 0x0002240001c17983 */ /* 0x001f220000300800 */
[----:B------:R-:W-:-:S02]  /*cc00*/  IMAD.X R215, R215, 0x1, R165, P6 ;  /* 0x00000001d7d77824 */ /* 0x000fc400030e06a5 */
[----:B------:R-:W-:Y:S01]  /*cc10*/  IMAD.X R232, R232, 0x1, R165, P1 ;  /* 0x00000001e8e87824 */ /* 0x000fe200008e06a5 */
[-C--:B------:R-:W-:Y:S01]  /*cc20*/  IADD3 R230, P6, R230, R166.reuse, RZ ;  /* 0x000000a6e6e67210 */ /* 0x080fe20007fde0ff */
[----:B------:R-:W-:Y:S04]  /*cc30*/  STL [R1+0x244], R214 ;  /* 0x000244d601007387 */ /* 0x000fe80000100800 */
[----:B------:R-:W-:Y:S01]  /*cc40*/  STL [R1+0x23c], R215 ;  /* 0x00023cd701007387 */ /* 0x000fe20000100800 */
[----:B--2---:R-:W-:-:S05]  /*cc50*/  IADD3 R248, P1, R248, R166, RZ ;  /* 0x000000a6f8f87210 */ /* 0x004fca0007f3e0ff */
[----:B------:R0:W-:Y:S04]  /*cc60*/  STL [R1+0x208], R248 ;  /* 0x000208f801007387 */ /* 0x0001e80000100800 */
[----:B------:R-:W-:Y:S04]  /*cc70*/  STL [R1+0x210], R230 ;  /* 0x000210e601007387 */ /* 0x000fe80000100800 */
[----:B0-----:R-:W2:Y:S04]  /*cc80*/  LDL.LU R248, [R1+0x1f8] ;  /* 0x0001f80001f87983 */ /* 0x001ea80000300800 */
[----:B------:R-:W-:Y:S01]  /*cc90*/  STL [R1+0x234], R232 ;  /* 0x000234e801007387 */ /* 0x000fe20000100800 */
[----:B---3--:R-:W-:-:S05]  /*cca0*/  IMAD.X R247, R247, 0x1, R165, P2 ;  /* 0x00000001f7f77824 */ /* 0x008fca00010e06a5 */
[----:B------:R0:W-:Y:S04]  /*ccb0*/  STL [R1+0x22c], R247 ;  /* 0x00022cf701007387 */ /* 0x0001e80000100800 */
[----:B0-----:R-:W3:Y:S04]  /*ccc0*/  LDL.LU R247, [R1+0x21c] ;  /* 0x00021c0001f77983 */ /* 0x001ee80000300800 */
[----:B------:R-:W3:Y:S04]  /*ccd0*/  LDL.LU R237, [R1+0x1f0] ;  /* 0x0001f00001ed7983 */ /* 0x000ee80000300800 */
[----:B------:R-:W3:Y:S04]  /*cce0*/  LDL.LU R238, [R1+0x214] ;  /* 0x0002140001ee7983 */ /* 0x000ee80000300800 */
[----:B------:R-:W3:Y:S01]  /*ccf0*/  LDL.LU R178, [R1+0x1e8] ;  /* 0x0001e80001b27983 */ /* 0x000ee20000300800 */
[----:B----4-:R-:W-:-:S05]  /*cd00*/  IADD3 R192, P2, R192, R166, RZ ;  /* 0x000000a6c0c07210 */ /* 0x010fca0007f5e0ff */
        /* <DEDUP_REMOVED lines=21> */
[----:B------:R-:W4:Y:S01]  /*ce60*/  LDL.LU R230, [R1+0x1bc] ;  /* 0x0001bc0001e67983 */ /* 0x000f220000300800 */
[----:B------:R-:W-:-:S03]  /*ce70*/  IMAD.X R193, R193, 0x1, R165, P3 ;  /* 0x00000001c1c17824 */ /* 0x000fc600018e06a5 */
[----:B------:R-:W4:Y:S04]  /*ce80*/  LDL.LU R232, [R1+0x190] ;  /* 0x0001900001e87983 */ /* 0x000f280000300800 */
[----:B------:R0:W-:Y:S04]  /*ce90*/  STL [R1+0x224], R193 ;  /* 0x000224c101007387 */ /* 0x0001e80000100800 */
[----:B0-----:R-:W4:Y:S01]  /*cea0*/  LDL.LU R193, [R1+0x1b4] ;  /* 0x0001b40001c17983 */ /* 0x001f220000300800 */
[----:B--2---:R-:W-:-:S05]  /*ceb0*/  IADD3 R248, P3, R248, R166, RZ ;  /* 0x000000a6f8f87210 */ /* 0x004fca0007f7e0ff */
[----:B------:R0:W-:Y:S04]  /*cec0*/  STL [R1+0x1f8], R248 ;  /* 0x0001f8f801007387 */ /* 0x0001e80000100800 */
[----:B0-----:R-:W2:Y:S01]  /*ced0*/  LDL.LU R248, [R1+0x188] ;  /* 0x0001880001f87983 */ /* 0x001ea20000300800 */
[----:B---3--:R-:W-:Y:S01]  /*cee0*/  IMAD.X R247, R247, 0x1, R165, P4 ;  /* 0x00000001f7f77824 */ /* 0x008fe200020e06a5 */
[----:B------:R-:W-:-:S04]  /*cef0*/  IADD3 R237, P4, R237, R166, RZ ;  /* 0x000000a6eded7210 */ /* 0x000fc80007f9e0ff */
[----:B------:R0:W-:Y:S01]  /*cf00*/  STL [R1+0x21c], R247 ;  /* 0x00021cf701007387 */ /* 0x0001e20000100800 */
[--C-:B------:R-:W-:Y:S01]  /*cf10*/  IMAD.X R238, R238, 0x1, R165.reuse, P5 ;  /* 0x00000001eeee7824 */ /* 0x100fe200028e06a5 */
[----:B------:R-:W-:Y:S02]  /*cf20*/  IADD3 R178, P5, R178, R166, RZ ;  /* 0x000000a6b2b27210 */ /* 0x000fe40007fbe0ff */
        /* <DEDUP_REMOVED lines=40> */
[----:B------:R0:W-:Y:S01]  /*d1b0*/  STL [R1+0x1c4], R192 ;  /* 0x0001c4c001007387 */ /* 0x0001e20000100800 */
[----:B------:R-:W-:-:S03]  /*d1c0*/  IMAD.X R230, R230, 0x1, R165, P4 ;  /* 0x00000001e6e67824 */ /* 0x000fc600020e06a5 */
[----:B------:R-:W-:Y:S04]  /*d1d0*/  STL [R1+0x1cc], R245 ;  /* 0x0001ccf501007387 */ /* 0x000fe80000100800 */
[----:B0-----:R-:W4:Y:S04]  /*d1e0*/  LDL.LU R192, [R1+0x180] ;  /* 0x0001800001c07983 */ /* 0x001f280000300800 */
[----:B------:R-:W-:Y:S01]  /*d1f0*/  STL [R1+0x1a0], R214 ;  /* 0x0001a0d601007387 */ /* 0x000fe20000100800 */
[----:B------:R-:W-:-:S03]  /*d200*/  IMAD.X R193, R193, 0x1, R165, P5 ;  /* 0x00000001c1c17824 */ /* 0x000fc600028e06a5 */
[----:B------:R-:W-:Y:S04]  /*d210*/  STL [R1+0x198], R215 ;  /* 0x000198d701007387 */ /* 0x000fe80000100800 */
[----:B------:R0:W-:Y:S04]  /*d220*/  STL [R1+0x1b4], R193 ;  /* 0x0001b4c101007387 */ /* 0x0001e80000100800 */
[----:B------:R-:W-:Y:S04]  /*d230*/  STL [R1+0x1bc], R230 ;  /* 0x0001bce601007387 */ /* 0x000fe80000100800 */
[----:B0-----:R-:W4:Y:S01]  /*d240*/  LDL.LU R193, [R1+0x1a4] ;  /* 0x0001a40001c17983 */ /* 0x001f220000300800 */
[----:B------:R-:W-:-:S05]  /*d250*/  IADD3 R232, P4, R232, R166, RZ ;  /* 0x000000a6e8e87210 */ /* 0x000fca0007f9e0ff */
[----:B------:R-:W-:Y:S01]  /*d260*/  STL [R1+0x190], R232 ;  /* 0x000190e801007387 */ /* 0x000fe20000100800 */
[----:B--2---:R-:W-:-:S05]  /*d270*/  IADD3 R248, P5, R248, R166, RZ ;  /* 0x000000a6f8f87210 */ /* 0x004fca0007fbe0ff */
[----:B------:R0:W-:Y:S04]  /*d280*/  STL [R1+0x188], R248 ;  /* 0x000188f801007387 */ /* 0x0001e80000100800 */
[----:B0-----:R-:W2:Y:S04]  /*d290*/  LDL.LU R248, [R1+0x178] ;  /* 0x0001780001f87983 */ /* 0x001ea80000300800 */
[----:B------:R-:W2:Y:S04]  /*d2a0*/  LDL.LU R237, [R1+0x19c] ;  /* 0x00019c0001ed7983 */ /* 0x000ea80000300800 */
[----:B------:R-:W2:Y:S04]  /*d2b0*/  LDL.LU R238, [R1+0x170] ;  /* 0x0001700001ee7983 */ /* 0x000ea80000300800 */
[----:B------:R-:W2:Y:S01]  /*d2c0*/  LDL.LU R178, [R1+0x194] ;  /* 0x0001940001b27983 */ /* 0x000ea20000300800 */
[----:B---3--:R-:W-:-:S05]  /*d2d0*/  IMAD.X R247, R247, 0x1, R165, P6 ;  /* 0x00000001f7f77824 */ /* 0x008fca00030e06a5 */
        /* <DEDUP_REMOVED lines=22> */
[----:B0-----:R-:W3:Y:S01]  /*d440*/  LDL.LU R247, [R1+0x13c] ;  /* 0x00013c0001f77983 */ /* 0x001ee20000300800 */
[----:B----4-:R-:W-:-:S05]  /*d450*/  IADD3 R192, P6, R192, R166, RZ ;  /* 0x000000a6c0c07210 */ /* 0x010fca0007fde0ff */
[----:B------:R0:W-:Y:S04]  /*d460*/  STL [R1+0x180], R192 ;  /* 0x000180c001007387 */ /* 0x0001e80000100800 */
[----:B0-----:R-:W4:Y:S01]  /*d470*/  LDL.LU R192, [R1+0x110] ;  /* 0x0001100001c07983 */ /* 0x001f220000300800 */
[----:B------:R-:W-:-:S05]  /*d480*/  IMAD.X R193, R193, 0x1, R165, P1 ;  /* 0x00000001c1c17824 */ /* 0x000fca00008e06a5 */
[----:B------:R0:W-:Y:S04]  /*d490*/  STL [R1+0x1a4], R193 ;  /* 0x0001a4c101007387 */ /* 0x0001e80000100800 */
[----:B0-----:R-:W4:Y:S01]  /*d4a0*/  LDL.LU R193, [R1+0x134] ;  /* 0x0001340001c17983 */ /* 0x001f220000300800 */
[----:B--2---:R-:W-:Y:S01]  /*d4b0*/  IADD3 R248, P1, R248, R166, RZ ;  /* 0x000000a6f8f87210 */ /* 0x004fe20007f3e0ff */
[----:B------:R-:W-:-:S04]  /*d4c0*/  IMAD.X R237, R237, 0x1, R165, P2 ;  /* 0x00000001eded7824 */ /* 0x000fc800010e06a5 */
[----:B------:R0:W-:Y:S01]  /*d4d0*/  STL [R1+0x178], R248 ;  /* 0x000178f801007387 */ /* 0x0001e20000100800 */
[-C--:B------:R-:W-:Y:S01]  /*d4e0*/  IADD3 R238, P2, R238, R166.reuse, RZ ;  /* 0x000000a6eeee7210 */ /* 0x080fe20007f5e0ff */
[--C-:B------:R-:W-:Y:S02]  /*d4f0*/  IMAD.X R178, R178, 0x1, R165.reuse, P3 ;  /* 0x00000001b2b27824 */ /* 0x100fe400018e06a5 */
[----:B0-----:R-:W2:Y:S04]  /*d500*/  LDL.LU R248, [R1+0x108] ;  /* 0x0001080001f87983 */ /* 0x001ea80000300800 */
[----:B------:R-:W-:Y:S04]  /*d510*/  STL [R1+0x19c], R237 ;  /* 0x00019ced01007387 */ /* 0x000fe80000100800 */
[----:B------:R-:W-:Y:S04]  /*d520*/  STL [R1+0x170], R238 ;  /* 0x000170ee01007387 */ /* 0x000fe80000100800 */
[----:B------:R-:W-:Y:S01]  /*d530*/  STL [R1+0x194], R178 ;  /* 0x000194b201007387 */ /* 0x000fe20000100800 */
[----:B---3--:R-:W-:Y:S01]  /*d540*/  IADD3 R179, P3, R179, R166, RZ ;  /* 0x000000a6b3b37210 */ /* 0x008fe20007f7e0ff */
        /* <DEDUP_REMOVED lines=41> */
[----:B----4-:R-:W-:-:S05]  /*d7e0*/  IADD3 R192, P2, R192, R166, RZ ;  /* 0x000000a6c0c07210 */ /* 0x010fca0007f5e0ff */
[----:B------:R0:W-:Y:S04]  /*d7f0*/  STL [R1+0x110], R192 ;  /* 0x000110c001007387 */ /* 0x0001e80000100800 */
[----:B------:R-:W-:Y:S04]  /*d800*/  STL [R1+0x118], R232 ;  /* 0x000118e801007387 */ /* 0x000fe80000100800 */
[----:B0-----:R-:W3:Y:S04]  /*d810*/  LDL.LU R192, [R1+0x12c] ;  /* 0x00012c0001c07983 */ /* 0x001ee80000300800 */
[----:B------:R-:W-:Y:S01]  /*d820*/  STL [R1+0x13c], R247 ;  /* 0x00013cf701007387 */ /* 0x000fe20000100800 */
[----:B------:R-:W-:-:S05]  /*d830*/  IMAD.X R193, R193, 0x1, R165, P3 ;  /* 0x00000001c1c17824 */ /* 0x000fca00018e06a5 */
[----:B------:R0:W-:Y:S04]  /*d840*/  STL [R1+0x134], R193 ;  /* 0x000134c101007387 */ /* 0x0001e80000100800 */
[----:B0-----:R-:W4:Y:S04]  /*d850*/  LDL.LU R193, [R1+0x100] ;  /* 0x0001000001c17983 */ /* 0x001f280000300800 */
[----:B------:R-:W4:Y:S04]  /*d860*/  LDL.LU R222, [R1+0x124] ;  /* 0x0001240001de7983 */ /* 0x000f280000300800 */
[----:B------:R-:W4:Y:S04]  /*d870*/  LDL.LU R237, [R1+0xf8] ;  /* 0x0000f80001ed7983 */ /* 0x000f280000300800 */
[----:B------:R-:W4:Y:S01]  /*d880*/  LDL.LU R238, [R1+0x11c] ;  /* 0x00011c0001ee7983 */ /* 0x000f220000300800 */
[----:B------:R-:W-:Y:S01]  /*d890*/  UMOV UR26, UR18 ;  /* 0x00000012001a7c82 */ /* 0x000fe20008000000 */
[----:B------:R-:W-:Y:S01]  /*d8a0*/  UMOV UR27, UR19 ;  /* 0x00000013001b7c82 */ /* 0x000fe20008000000 */
[----:B------:R-:W-:Y:S01]  /*d8b0*/  UMOV UR30, UR22 ;  /* 0x00000016001e7c82 */ /* 0x000fe20008000000 */
[----:B------:R-:W-:Y:S01]  /*d8c0*/  UMOV UR31, UR23 ;  /* 0x00000017001f7c82 */ /* 0x000fe20008000000 */
[----:B------:R-:W-:Y:S04]  /*d8d0*/  HGMMA.64x64x16.F32.BF16 R88, gdesc[UR24].tnspA, R88 ;  /* 0x20e00000185879f0 */ /* 0x000fe80008701858 */
[----:B------:R-:W-:Y:S01]  /*d8e0*/  HGMMA.64x64x16.F32.BF16 R56, gdesc[UR28].tnspA, R56 ;  /* 0x20e000001c3879f0 */ /* 0x000fe20008701838 */
[----:B--2---:R-:W-:-:S05]  /*d8f0*/  IADD3 R248, P3, R248, UR5, RZ ;  /* 0x00000005f8f87c10 */ /* 0x004fca000ff7e0ff */
        /* <DEDUP_REMOVED lines=24> */
[----:B0-----:R-:W2:Y:S01]  /*da80*/  LDL.LU R248, [R1+0x9c] ;  /* 0x00009c0001f87983 */ /* 0x001ea20000300800 */
[----:B---3--:R-:W-:-:S05]  /*da90*/  IMAD.X R192, R192, 0x1, R165, P4 ;  /* 0x00000001c0c07824 */ /* 0x008fca00020e06a5 */
[----:B------:R0:W-:Y:S04]  /*daa0*/  STL [R1+0x12c], R192 ;  /* 0x00012cc001007387 */ /* 0x0001e80000100800 */
[----:B0-----:R-:W3:Y:S01]  /*dab0*/  LDL.LU R192, [R1+0x8c] ;  /* 0x00008c0001c07983 */ /* 0x001ee20000300800 */
[----:B----4-:R-:W-:-:S05]  /*dac0*/  IADD3 R193, P4, R193, UR5, RZ ;  /* 0x00000005c1c17c10 */ /* 0x010fca000ff9e0ff */
[----:B------:R0:W-:Y:S04]  /*dad0*/  STL [R1+0x100], R193 ;  /* 0x000100c101007387 */ /* 0x0001e80000100800 */
[----:B0-----:R-:W4:Y:S01]  /*dae0*/  LDL.LU R193, [R1+0x68] ;  /* 0x0000680001c17983 */ /* 0x001f220000300800 */
[----:B------:R-:W-:Y:S01]  /*daf0*/  UMOV UR34, UR10 ;  /* 0x0000000a00227c82 */ /* 0x000fe20008000000 */
[----:B------:R-:W-:Y:S02]  /*db00*/  UMOV UR35, UR11 ;  /* 0x0000000b00237c82 */ /* 0x000fe40008000000 */
[----:B------:R-:W-:Y:S01]  /*db10*/  HGMMA.64x64x16.F32.BF16 R56, gdesc[UR32].tnspA, R56 ;  /* 0x20e00000203879f0 */ /* 0x000fe20008701838 */
[----:B------:R-:W-:Y:S01]  /*db20*/  UMOV UR38, UR14 ;  /* 0x0000000e00267c82 */ /* 0x000fe20008000000 */
[----:B------:R-:W-:Y:S01]  /*db30*/  UMOV UR39, UR15 ;  /* 0x0000000f00277c82 */ /* 0x000fe20008000000 */
[--C-:B------:R-:W-:Y:S01]  /*db40*/  IMAD.X R222, R222, 0x1, R165.reuse, P5 ;  /* 0x00000001dede7824 */ /* 0x100fe200028e06a5 */
[----:B------:R-:W-:Y:S01]  /*db50*/  IADD3 R237, P5, R237, UR5, RZ ;  /* 0x00000005eded7c10 */ /* 0x000fe2000ffbe0ff */
[----:B------:R-:W-:-:S03]  /*db60*/  IMAD.X R238, R238, 0x1, R165, P6 ;  /* 0x00000001eeee7824 */ /* 0x000fc600030e06a5 */
[----:B------:R-:W-:Y:S04]  /*db70*/  STL [R1+0x124], R222 ;  /* 0x000124de01007387 */ /* 0x000fe80000100800 */
[----:B------:R-:W-:Y:S04]  /*db80*/  STL [R1+0xf8], R237 ;  /* 0x0000f8ed01007387 */ /* 0x000fe80000100800 */
[----:B------:R-:W-:Y:S01]  /*db90*/  STL [R1+0x11c], R238 ;  /* 0x00011cee01007387 */ /* 0x000fe20000100800 */
[----:B------:R-:W-:Y:S01]  /*dba0*/  HGMMA.64x64x16.F32.BF16 R56, gdesc[UR36].tnspA, R56 ;  /* 0x20e00000243879f0 */ /* 0x000fe20008701838 */
[----:B------:R-:W-:Y:S01]  /*dbb0*/  UMOV UR42, UR18 ;  /* 0x00000012002a7c82 */ /* 0x000fe20008000000 */
[----:B------:R-:W-:Y:S01]  /*dbc0*/  UMOV UR43, UR19 ;  /* 0x00000013002b7c82 */ /* 0x000fe20008000000 */
[----:B------:R-:W-:Y:S01]  /*dbd0*/  UMOV UR46, UR22 ;  /* 0x00000016002e7c82 */ /* 0x000fe20008000000 */
[----:B------:R-:W-:Y:S01]  /*dbe0*/  UMOV UR47, UR23 ;  /* 0x00000017002f7c82 */ /* 0x000fe20008000000 */
[----:B--2---:R-:W-:Y:S01]  /*dbf0*/  IADD3 R178, P6, R178, UR5, RZ ;  /* 0x00000005b2b27c10 */ /* 0x004fe2000ffde0ff */
[----:B------:R-:W-:-:S04]  /*dc00*/  IMAD.X R179, R179, 0x1, R165, P1 ;  /* 0x00000001b3b37824 */ /* 0x000fc800008e06a5 */
[----:B------:R-:W-:Y:S01]  /*dc10*/  STL [R1+0xf0], R178 ;  /* 0x0000f0b201007387 */ /* 0x000fe20000100800 */
[----:B------:R-:W-:-:S03]  /*dc20*/  IADD3 R223, P1, R223, UR5, RZ ;  /* 0x00000005dfdf7c10 */ /* 0x000fc6000ff3e0ff */
[----:B------:R-:W-:Y:S01]  /*dc30*/  STL [R1+0x114], R179 ;  /* 0x000114b301007387 */ /* 0x000fe20000100800 */
[----:B------:R-:W-:-:S03]  /*dc40*/  IMAD.X R224, R224, 0x1, R165, P2 ;  /* 0x00000001e0e07824 */ /* 0x000fc600010e06a5 */
[----:B------:R-:W-:Y:S01]  /*dc50*/  STL [R1+0xe8], R223 ;  /* 0x0000e8df01007387 */ /* 0x000fe20000100800 */
[----:B------:R-:W-:-:S03]  /*dc60*/  IADD3 R239, P2, R239, UR5, RZ ;  /* 0x00000005efef7c10 */ /* 0x000fc6000ff5e0ff */
[----:B------:R-:W-:Y:S01]  /*dc70*/  STL [R1+0x10c], R224 ;  /* 0x00010ce001007387 */ /* 0x000fe20000100800 */
[----:B------:R-:W-:-:S03]  /*dc80*/  IADD3.X R240, R240, UR60, RZ, P3, !PT ;  /* 0x0000003cf0f07c10 */ /* 0x000fc60009ffe4ff */
[----:B------:R-:W-:Y:S01]  /*dc90*/  STL [R1+0xe0], R239 ;  /* 0x0000e0ef01007387 */ /* 0x000fe20000100800 */
[----:B------:R-:W-:Y:S01]  /*dca0*/  HGMMA.64x64x16.F32.BF16 R56, gdesc[UR40].tnspA, R56 ;  /* 0x20e00000283879f0 */ /* 0x000fe20008701838 */
[----:B------:R-:W-:Y:S02]  /*dcb0*/  IADD3 R180, P3, R180, UR5, RZ ;  /* 0x00000005b4b47c10 */ /* 0x000fe4000ff7e0ff */
[----:B------:R-:W-:Y:S01]  /*dcc0*/  STL [R1+0x104], R240 ;  /* 0x000104f001007387 */ /* 0x000fe20000100800 */
[----:B------:R-:W-:Y:S01]  /*dcd0*/  HGMMA.64x64x16.F32.BF16 R24, gdesc[UR44].tnspA, R24 ;  /* 0x20e000002c1879f0 */ /* 0x000fe20008701818 */
[----:B------:R-:W-:Y:S02]  /*dce0*/  IADD3.X R181, R181, UR60, RZ, P4, !PT ;  /* 0x0000003cb5b57c10 */ /* 0x000fe4000a7fe4ff */
[----:B------:R-:W-:Y:S01]  /*dcf0*/  STL [R1+0xd8], R180 ;  /* 0x0000d8b401007387 */ /* 0x000fe20000100800 */
[----:B------:R-:W-:-:S03]  /*dd00*/  IADD3 R225, P4, R225, UR5, RZ ;  /* 0x00000005e1e17c10 */ /* 0x000fc6000ff9e0ff */
[----:B------:R-:W-:Y:S01]  /*dd10*/  STL [R1+0xfc], R181 ;  /* 0x0000fcb501007387 */ /* 0x000fe20000100800 */
[----:B------:R-:W-:-:S03]  /*dd20*/  IADD3.X R226, R226, UR60, RZ, P5, !PT ;  /* 0x0000003ce2e27c10 */ /* 0x000fc6000affe4ff */
        /* <DEDUP_REMOVED lines=27> */
[----:B------:R-:W-:Y:S02]  /*dee0*/  IADD3.X R3, R3, UR60, RZ, P3, !PT ;  /* 0x0000003c03037c10 */ /* 0x000fe40009ffe4ff */
[----:B------:R-:W-:Y:S01]  /*def0*/  IADD3.X R248, R248, UR60, RZ, P6, !PT ;  /* 0x0000003cf8f87c10 */ /* 0x000fe2000b7fe4ff */
[----:B------:R-:W-:Y:S01]  /*df00*/  STL [R1+0x8], R247 ;  /* 0x000008f701007387 */ /* 0x000fe20000100800 */
[----:B------:R-:W-:-:S03]  /*df10*/  IADD3.X R2, R2, UR60, RZ, P4, !PT ;  /* 0x0000003c02027c10 */ /* 0x000fc6000a7fe4ff */
[----:B------:R-:W-:Y:S01]  /*df20*/  STL [R1+0x9c], R248 ;  /* 0x00009cf801007387 */ /* 0x000fe20000100800 */
[----:B------:R-:W-:Y:S02]  /*df30*/  IADD3.X R0, R0, UR60, RZ, P5, !PT ;  /* 0x0000003c00007c10 */ /* 0x000fe4000affe4ff */
[----:B---3--:R-:W-:-:S05]  /*df40*/  IADD3.X R192, R192, UR60, RZ, P1, !PT ;  /* 0x0000003cc0c07c10 */ /* 0x008fca0008ffe4ff */
[----:B------:R-:W-:Y:S04]  /*df50*/  STL [R1+0x8c], R192 ;  /* 0x00008cc001007387 */ /* 0x000fe80000100800 */
[----:B------:R0:W-:Y:S01]  /*df60*/  STL [R1+0x58], R3 ;  /* 0x0000580301007387 */ /* 0x0001e20000100800 */
[----:B----4-:R-:W-:-:S05]  /*df70*/  IADD3.X R193, R193, UR60, RZ, P2, !PT ;  /* 0x0000003cc1c17c10 */ /* 0x010fca00097fe4ff */
[----:B------:R-:W-:Y:S04]  /*df80*/  STL [R1+0x68], R193 ;  /* 0x000068c101007387 */ /* 0x000fe80000100800 */
[----:B0-----:R0:W5:Y:S04]  /*df90*/  LDL.LU R3, [R1+0x568] ;  /* 0x0005680001037983 */ /* 0x0011680000300800 */
[----:B------:R1:W-:Y:S04]  /*dfa0*/  STL [R1+0x2c], R2 ;  /* 0x00002c0201007387 */ /* 0x0003e80000100800 */
[----:B-1----:R0:W5:Y:S04]  /*dfb0*/  LDL.LU R2, [R1+0x564] ;  /* 0x0005640001027983 */ /* 0x0021680000300800 */
[----:B------:R1:W-:Y:S04]  /*dfc0*/  STL [R1], R0 ;  /* 0x0000000001007387 */ /* 0x0003e80000100800 */
[----:B-1----:R0:W5:Y:S01]  /*dfd0*/  LDL.LU R0, [R1+0x560] ;  /* 0x0005600001007983 */ /* 0x0021620000300800 */
[----:B------:R-:W-:Y:S01]  /*dfe0*/  UMOV UR50, UR10 ;  /* 0x0000000a00327c82 */ /* 0x000fe20008000000 */
[----:B------:R-:W-:-:S02]  /*dff0*/  UMOV UR51, UR11 ;  /* 0x0000000b00337c82 */ /* 0x000fc40008000000 */
[----:B------:R-:W-:Y:S01]  /*e000*/  HGMMA.64x64x16.F32.BF16 R24, gdesc[UR48].tnspA, R24 ;  /* 0x20e00000301879f0 */ /* 0x000fe20008701818 */
[----:B------:R-:W-:Y:S01]  /*e010*/  UMOV UR54, UR14 ;  /* 0x0000000e00367c82 */ /* 0x000fe20008000000 */
[----:B------:R-:W-:Y:S02]  /*e020*/  UMOV UR55, UR15 ;  /* 0x0000000f00377c82 */ /* 0x000fe40008000000 */
[----:B------:R-:W-:Y:S01]  /*e030*/  HGMMA.64x64x16.F32.BF16 R24, gdesc[UR52].tnspA, R24 ;  /* 0x20e00000341879f0 */ /* 0x000fe20008701818 */
[----:B------:R-:W-:Y:S01]  /*e040*/  UMOV UR58, UR18 ;  /* 0x00000012003a7c82 */ /* 0x000fe20008000000 */
[----:B------:R-:W-:Y:S01]  /*e050*/  UMOV UR59, UR19 ;  /* 0x00000013003b7c82 */ /* 0x000fe20008000000 */
[----:B------:R-:W-:Y:S01]  /*e060*/  IADD3 R188, P0, R188, R166, RZ ;  /* 0x000000a6bcbc7210 */ /* 0x000fe20007f1e0ff */
[----:B------:R-:W-:Y:S01]  /*e070*/  VIADD R6, R6, 0x1 ;  /* 0x0000000106067836 */ /* 0x000fe20000000000 */
[----:B------:R-:W-:Y:S02]  /*e080*/  IADD3 R243, P6, R243, UR5, RZ ;  /* 0x00000005f3f37c10 */ /* 0x000fe4000ffde0ff */
[----:B------:R-:W-:Y:S01]  /*e090*/  IADD3 R229, P1, R229, UR5, RZ ;  /* 0x00000005e5e57c10 */ /* 0x000fe2000ff3e0ff */
[----:B------:R-:W-:Y:S01]  /*e0a0*/  IMAD.X R189, R189, 0x1, R165, P0 ;  /* 0x00000001bdbd7824 */ /* 0x000fe200000e06a5 */
[----:B------:R-:W-:-:S02]  /*e0b0*/  IADD3 R164, P2, R164, UR5, RZ ;  /* 0x00000005a4a47c10 */ /* 0x000fc4000ff5e0ff */
[----:B------:R-:W-:Y:S02]  /*e0c0*/  IADD3 R163, P3, R163, UR5, RZ ;  /* 0x00000005a3a37c10 */ /* 0x000fe4000ff7e0ff */
[----:B------:R-:W-:Y:S01]  /*e0d0*/  IADD3 R162, P4, R162, UR5, RZ ;  /* 0x00000005a2a27c10 */ /* 0x000fe2000ff9e0ff */
[----:B------:R-:W-:Y:S01]  /*e0e0*/  HGMMA.64x64x16.F32.BF16 R24, gdesc[UR56].tnspA, R24, gsb0 ;  /* 0x20e00000381879f0 */ /* 0x000fe20008001818 */
[----:B------:R-:W-:Y:S02]  /*e0f0*/  ISETP.NE.U32.AND P0, PT, R6, R167, PT ;  /* 0x000000a70600720c */ /* 0x000fe40003f05070 */
[----:B------:R-:W-:Y:S02]  /*e100*/  IADD3.X R231, R231, UR60, RZ, P6, !PT ;  /* 0x0000003ce7e77c10 */ /* 0x000fe4000b7fe4ff */
[----:B------:R-:W-:Y:S02]  /*e110*/  IADD3.X R219, R219, UR60, RZ, P1, !PT ;  /* 0x0000003cdbdb7c10 */ /* 0x000fe40008ffe4ff */
[----:B------:R-:W-:-:S02]  /*e120*/  IADD3.X R19, R19, UR60, RZ, P2, !PT ;  /* 0x0000003c13137c10 */ /* 0x000fc400097fe4ff */
[----:B------:R-:W-:Y:S02]  /*e130*/  IADD3.X R17, R17, UR60, RZ, P3, !PT ;  /* 0x0000003c11117c10 */ /* 0x000fe40009ffe4ff */
[----:B------:R-:W-:Y:S02]  /*e140*/  IADD3.X R15, R15, UR60, RZ, P4, !PT ;  /* 0x0000003c0f0f7c10 */ /* 0x000fe4000a7fe4ff */
[----:B------:R-:W-:Y:S02]  /*e150*/  IADD3 R161, P5, R161, UR5, RZ ;  /* 0x00000005a1a17c10 */ /* 0x000fe4000ffbe0ff */
[----:B------:R-:W-:Y:S02]  /*e160*/  IADD3 R160, P6, R160, UR5, RZ ;  /* 0x00000005a0a07c10 */ /* 0x000fe4000ffde0ff */
[----:B------:R-:W-:Y:S02]  /*e170*/  IADD3 R159, P1, R159, UR5, RZ ;  /* 0x000000059f9f7c10 */ /* 0x000fe4000ff3e0ff */
[----:B------:R-:W-:-:S02]  /*e180*/  IADD3 R158, P2, R158, UR5, RZ ;  /* 0x000000059e9e7c10 */ /* 0x000fc4000ff5e0ff */
[----:B------:R-:W-:Y:S02]  /*e190*/  IADD3 R157, P3, R157, UR5, RZ ;  /* 0x000000059d9d7c10 */ /* 0x000fe4000ff7e0ff */
[----:B------:R-:W-:Y:S02]  /*e1a0*/  IADD3 R156, P4, R156, UR5, RZ ;  /* 0x000000059c9c7c10 */ /* 0x000fe4000ff9e0ff */
[----:B------:R-:W-:Y:S02]  /*e1b0*/  IADD3.X R13, R13, UR60, RZ, P5, !PT ;  /* 0x0000003c0d0d7c10 */ /* 0x000fe4000affe4ff */
        /* <DEDUP_REMOVED lines=16> */
[----:B------:R-:W-:Y:S01]  /*e2c0*/  IADD3.X R14, R14, UR60, RZ, P4, !PT ;  /* 0x0000003c0e0e7c10 */ /* 0x000fe2000a7fe4ff */
[----:B------:R-:W-:Y:S02]  /*e2d0*/  WARPGROUP.DEPBAR.LE gsb0, 0x0 ;  /* 0x00008000000079c5 */ /* 0x000fe40000010000 */
[----:B0-----:R-:W-:Y:S05]  /*e2e0*/  @P0 BRA `(.L_x_1) ;  /* 0xffffff6800fc0947 */ /* 0x001fea000383ffff */
[----:B------:R-:W-:Y:S02]  /*e2f0*/  F2FP.BF16.F32.PACK_AB R7, R55, R119 ;  /* 0x000000773707723e */ /* 0x000fe400000010ff */
[----:B------:R-:W-:Y:S02]  /*e300*/  F2FP.BF16.F32.PACK_AB R119, R54, R118 ;  /* 0x000000763677723e */ /* 0x000fe400000010ff */
[----:B------:R-:W-:Y:S02]  /*e310*/  F2FP.BF16.F32.PACK_AB R118, R52, R116 ;  /* 0x000000743476723e */ /* 0x000fe400000010ff */
[----:B------:R-:W-:Y:S02]  /*e320*/  F2FP.BF16.F32.PACK_AB R116, R84, R148 ;  /* 0x000000945474723e */ /* 0x000fe400000010ff */
[----:B------:R-:W-:Y:S02]  /*e330*/  F2FP.BF16.F32.PACK_AB R6, R53, R117 ;  /* 0x000000753506723e */ /* 0x000fe400000010ff */
[----:B------:R-:W-:-:S02]  /*e340*/  F2FP.BF16.F32.PACK_AB R84, R81, R145 ;  /* 0x000000915154723e */ /* 0x000fc400000010ff */
        /* <DEDUP_REMOVED lines=57> */
[----:B------:R-:W-:-:S07]  /*e6e0*/  F2FP.BF16.F32.PACK_AB R12, R56, R120 ;  /* 0x00000078380c723e */ /* 0x000fce00000010ff */
.L_x_0:
[----:B------:R-:W0:Y:S01]  /*e6f0*/  S2R R10, SR_TID.X ;  /* 0x00000000000a7919 */ /* 0x000e220000002100 */
[----:B------:R-:W-:Y:S01]  /*e700*/  ULDC.64 UR8, c[0x0][0x228] ;  /* 0x00008a0000087ab9 */ /* 0x000fe20000000a00 */
[C---:B-----5:R-:W-:Y:S01]  /*e710*/  VIADD R24, R2.reuse, 0x3f ;  /* 0x0000003f02187836 */ /* 0x060fe20000000000 */
[----:B------:R-:W1:Y:S01]  /*e720*/  LDC R57, c[0x0][0x244] ;  /* 0x00009100ff397b82 */ /* 0x000e620000000800 */
[----:B------:R-:W-:Y:S01]  /*e730*/  VIADD R25, R2, 0x1 ;  /* 0x0000000102197836 */ /* 0x000fe20000000000 */
[----:B------:R-:W-:Y:S01]  /*e740*/  ULDC.64 UR10, c[0x0][0x220] ;  /* 0x00008800000a7ab9 */ /* 0x000fe20000000a00 */
[----:B------:R-:W-:Y:S01]  /*e750*/  ISETP.GE.AND P3, PT, R0, UR8, PT ;  /* 0x0000000800007c0c */ /* 0x000fe2000bf66270 */
[----:B------:R-:W-:-:S04]  /*e760*/  ULDC UR5, c[0x0][0x228] ;  /* 0x00008a0000057ab9 */ /* 0x000fc80000000800 */
[----:B------:R-:W-:Y:S01]  /*e770*/  BAR.SYNC.DEFER_BLOCKING 0x0 ;  /* 0x0000000000007b1d */ /* 0x000fe20000010000 */
[----:B------:R-:W-:Y:S02]  /*e780*/  ISETP.GE.AND P2, PT, R24, UR9, PT ;  /* 0x0000000918007c0c */ /* 0x000fe4000bf46270 */
[----:B------:R-:W-:Y:S02]  /*e790*/  ISETP.GE.AND P1, PT, R25, UR9, PT ;  /* 0x0000000919007c0c */ /* 0x000fe4000bf26270 */
[----:B------:R-:W-:Y:S01]  /*e7a0*/  ISETP.LT.AND P3, PT, R2, UR9, !P3 ;  /* 0x0000000902007c0c */ /* 0x000fe2000df61270 */
[----:B-1----:R-:W-:-:S04]  /*e7b0*/  IMAD R53, R0, R57, RZ ;  /* 0x0000003900357224 */ /* 0x002fc800078e02ff */
[----:B------:R-:W-:Y:S01]  /*e7c0*/  IMAD R57, R57, 0x80, R53 ;  /* 0x0000008039397824 */ /* 0x000fe200078e0235 */
[C---:B0-----:R-:W-:Y:S01]  /*e7d0*/  LOP3.LUT R52, R10.reuse, 0x7f, RZ, 0xc0, !PT ;  /* 0x0000007f0a347812 */ /* 0x041fe200078ec0ff */
[C---:B------:R-:W-:Y:S01]  /*e7e0*/  IMAD.SHL.U32 R9, R10.reuse, 0x40, RZ ;  /* 0x000000400a097824 */ /* 0x040fe200078e00ff */
[----:B------:R-:W-:Y:S01]  /*e7f0*/  LEA R54, P4, R53, UR10, 0x1 ;  /* 0x0000000a35367c11 */ /* 0x000fe2000f8808ff */
[----:B------:R-:W-:Y:S01]  /*e800*/  IMAD.SHL.U32 R8, R10, 0x10, RZ ;  /* 0x000000100a087824 */ /* 0x000fe200078e00ff */
[----:B------:R-:W-:Y:S02]  /*e810*/  LEA R52, R52, UR4, 0x4 ;  /* 0x0000000434347c11 */ /* 0x000fe4000f8e20ff */
[----:B------:R-:W-:Y:S01]  /*e820*/  LOP3.LUT R11, R9, 0x400, RZ, 0xc0, !PT ;  /* 0x00000400090b7812 */ /* 0x000fe200078ec0ff */
[----:B------:R-:W-:Y:S01]  /*e830*/  IMAD.SHL.U32 R9, R10, 0x8, RZ ;  /* 0x000000080a097824 */ /* 0x000fe200078e00ff */
[----:B------:R-:W-:Y:S01]  /*e840*/  LOP3.LUT R8, R8, 0xf0, RZ, 0xc0, !PT ;  /* 0x000000f008087812 */ /* 0x000fe200078ec0ff */
[C---:B------:R-:W-:Y:S01]  /*e850*/  VIADD R10, R2.reuse, 0x3 ;  /* 0x00000003020a7836 */ /* 0x040fe20000000000 */
[----:B------:R-:W-:Y:S01]  /*e860*/  LEA R56, P6, R57, UR10, 0x1 ;  /* 0x0000000a39387c11 */ /* 0x000fe2000f8c08ff */
[----:B------:R-:W-:Y:S01]  /*e870*/  ULDC UR10, c[0x0][0x228] ;  /* 0x00008a00000a7ab9 */ /* 0x000fe20000000800 */
[----:B------:R-:W-:Y:S01]  /*e880*/  IADD3 R8, R11, UR4, R8 ;  /* 0x000000040b087c10 */ /* 0x000fe2000fffe008 */
[----:B------:R-:W-:Y:S01]  /*e890*/  VIADD R11, R2, 0x2 ;  /* 0x00000002020b7836 */ /* 0x000fe20000000000 */
[----:B------:R-:W-:Y:S01]  /*e8a0*/  LOP3.LUT R9, R9, 0x300, RZ, 0xc0, !PT ;  /* 0x0000030009097812 */ /* 0x000fe200078ec0ff */
[----:B------:R-:W-:Y:S01]  /*e8b0*/  ULDC UR4, c[0x0][0x248] ;  /* 0x0000920000047ab9 */ /* 0x000fe20000000800 */
[----:B------:R-:W-:-:S02]  /*e8c0*/  ISETP.GE.AND P0, PT, R10, UR9, PT ;  /* 0x000000090a007c0c */ /* 0x000fc4000bf06270 */
[----:B------:R-:W-:Y:S01]  /*e8d0*/  ISETP.GE.AND P5, PT, R11, UR9, PT ;  /* 0x000000090b007c0c */ /* 0x000fe2000bfa6270 */
[----:B------:R-:W-:Y:S01]  /*e8e0*/  IMAD.IADD R88, R9, 0x1, R8 ;  /* 0x0000000109587824 */ /* 0x000fe200078e0208 */
[----:B------:R-:W-:Y:S01]  /*e8f0*/  LEA.HI.X.SX32 R55, R53, UR11, 0x1, P4 ;  /* 0x0000000b35377c11 */ /* 0x000fe2000a0f0eff */
[C---:B------:R-:W-:Y:S01]  /*e900*/  IMAD R53, R2.reuse, UR4, RZ ;  /* 0x0000000402357c24 */ /* 0x040fe2000f8e02ff */
[----:B------:R-:W-:Y:S02]  /*e910*/  ISETP.GE.AND P4, PT, R2, UR9, PT ;  /* 0x0000000902007c0c */ /* 0x000fe4000bf86270 */
[----:B------:R-:W-:Y:S01]  /*e920*/  STSM.16.M88.4 [R88], R12 ;  /* 0x0000000c58007844 */ /* 0x000fe20000000200 */
[----:B------:R-:W-:Y:S01]  /*e930*/  LEA.HI.X.SX32 R57, R57, UR11, 0x1, P6 ;  /* 0x0000000b39397c11 */ /* 0x000fe2000b0f0eff */
[----:B------:R-:W-:Y:S01]  /*e940*/  IMAD.WIDE R58, R53, 0x2, R54 ;  /* 0x00000002353a7825 */ /* 0x000fe200078e0236 */
[----:B------:R-:W-:Y:S01]  /*e950*/  BAR.SYNC.DEFER_BLOCKING 0x0 ;  /* 0x0000000000007b1d */ /* 0x000fe20000010000 */
[----:B------:R-:W-:-:S02]  /*e960*/  ISETP.LT.AND P6, PT, R3, UR8, !P4 ;  /* 0x0000000803007c0c */ /* 0x000fc4000e7c1270 */
[----:B------:R-:W-:Y:S02]  /*e970*/  ISETP.LT.AND P4, PT, R0, UR8, !P1 ;  /* 0x0000000800007c0c */ /* 0x000fe4000cf81270 */
[----:B------:R-:W-:Y:S01]  /*e980*/  ISETP.LT.AND P1, PT, R3, UR8, !P1 ;  /* 0x0000000803007c0c */ /* 0x000fe2000cf21270 */
[----:B------:R-:W-:Y:S01]  /*e990*/  ULDC UR11, c[0x0][0x228] ;  /* 0x00008a00000b7ab9 */ /* 0x000fe20000000800 */
[----:B------:R-:W0:Y:S01]  /*e9a0*/  LDS.128 R72, [R52] ;  /* 0x0000000034487984 */ /* 0x000e220000000c00 */
[----:B------:R-:W-:Y:S06]  /*e9b0*/  BAR.SYNC.DEFER_BLOCKING 0x0 ;  /* 0x0000000000007b1d */ /* 0x000fec0000010000 */
[----:B------:R-:W-:Y:S02]  /*e9c0*/  STSM.16.M88.4 [R88], R16 ;  /* 0x0000001058007844 */ /* 0x000fe40000000200 */
[----:B------:R-:W-:Y:S06]  /*e9d0*/  BAR.SYNC.DEFER_BLOCKING 0x0 ;  /* 0x0000000000007b1d */ /* 0x000fec0000010000 */
[----:B------:R-:W1:Y:S02]  /*e9e0*/  LDS.128 R68, [R52] ;  /* 0x0000000034447984 */ /* 0x000e640000000c00 */
[----:B------:R-:W-:Y:S06]  /*e9f0*/  BAR.SYNC.DEFER_BLOCKING 0x0 ;  /* 0x0000000000007b1d */ /* 0x000fec0000010000 */
[----:B------:R-:W-:Y:S02]  /*ea00*/  STSM.16.M88.4 [R88], R20 ;  /* 0x0000001458007844 */ /* 0x000fe40000000200 */
[----:B------:R-:W-:Y:S06]  /*ea10*/  BAR.SYNC.DEFER_BLOCKING 0x0 ;  /* 0x0000000000007b1d */ /* 0x000fec0000010000 */
[----:B------:R-:W2:Y:S02]  /*ea20*/  LDS.128 R64, [R52] ;  /* 0x0000000034407984 */ /* 0x000ea40000000c00 */
[----:B------:R-:W-:Y:S06]  /*ea30*/  BAR.SYNC.DEFER_BLOCKING 0x0 ;  /* 0x0000000000007b1d */ /* 0x000fec0000010000 */
[----:B------:R-:W-:Y:S02]  /*ea40*/  STSM.16.M88.4 [R88], R32 ;  /* 0x0000002058007844 */ /* 0x000fe40000000200 */
[----:B------:R-:W-:Y:S06]  /*ea50*/  BAR.SYNC.DEFER_BLOCKING 0x0 ;  /* 0x0000000000007b1d */ /* 0x000fec0000010000 */
[----:B------:R-:W3:Y:S02]  /*ea60*/  LDS.128 R60, [R52] ;  /* 0x00000000343c7984 */ /* 0x000ee40000000c00 */
[----:B------:R-:W-:Y:S06]  /*ea70*/  BAR.SYNC.DEFER_BLOCKING 0x0 ;  /* 0x0000000000007b1d */ /* 0x000fec0000010000 */
[----:B------:R-:W-:Y:S02]  /*ea80*/  STSM.16.M88.4 [R88], R96 ;  /* 0x0000006058007844 */ /* 0x000fe40000000200 */
[----:B------:R-:W-:Y:S06]  /*ea90*/  BAR.SYNC.DEFER_BLOCKING 0x0 ;  /* 0x0000000000007b1d */ /* 0x000fec0000010000 */
[----:B------:R-:W4:Y:S02]  /*eaa0*/  LDS.128 R16, [R52] ;  /* 0x0000000034107984 */ /* 0x000f240000000c00 */
        /* <DEDUP_REMOVED lines=17> */
[----:B------:R0:W-:Y:S02]  /*ebc0*/  STSM.16.M88.4 [R88], R76 ;  /* 0x0000004c58007844 */ /* 0x0001e40000000200 */
[----:B------:R-:W-:Y:S01]  /*ebd0*/  BAR.SYNC.DEFER_BLOCKING 0x0 ;  /* 0x0000000000007b1d */ /* 0x000fe20000010000 */
[----:B0-----:R-:W-:Y:S01]  /*ebe0*/  IMAD.WIDE R76, R53, 0x2, R56 ;  /* 0x00000002354c7825 */ /* 0x001fe200078e0238 */
[----:B------:R-:W-:-:S04]  /*ebf0*/  PRMT R79, R72, 0x7632, R79 ;  /* 0x00007632484f7816 */ /* 0x000fc8000000004f */
[----:B------:R-:W0:Y:S02]  /*ec00*/  LDS.128 R28, [R52] ;  /* 0x00000000341c7984 */ /* 0x000e240000000c00 */
[----:B------:R-:W-:Y:S06]  /*ec10*/  BAR.SYNC.DEFER_BLOCKING 0x0 ;  /* 0x0000000000007b1d */ /* 0x000fec0000010000 */
[----:B------:R-:W-:Y:S02]  /*ec20*/  STSM.16.M88.4 [R88], R44 ;  /* 0x0000002c58007844 */ /* 0x000fe40000000200 */
[----:B------:R-:W-:Y:S06]  /*ec30*/  BAR.SYNC.DEFER_BLOCKING 0x0 ;  /* 0x0000000000007b1d */ /* 0x000fec0000010000 */
[----:B------:R-:W-:Y:S02]  /*ec40*/  LDS.128 R32, [R52] ;  /* 0x0000000034207984 */ /* 0x000fe40000000c00 */
[----:B------:R-:W-:Y:S06]  /*ec50*/  BAR.SYNC.DEFER_BLOCKING 0x0 ;  /* 0x0000000000007b1d */ /* 0x000fec0000010000 */
[----:B------:R1:W-:Y:S02]  /*ec60*/  STSM.16.M88.4 [R88], R80 ;  /* 0x0000005058007844 */ /* 0x0003e40000000200 */
[----:B------:R-:W-:Y:S01]  /*ec70*/  BAR.SYNC.DEFER_BLOCKING 0x0 ;  /* 0x0000000000007b1d */ /* 0x000fe20000010000 */
[----:B-1----:R-:W-:-:S02]  /*ec80*/  VIADD R81, R53, UR4 ;  /* 0x0000000435517c36 */ /* 0x002fc40008000000 */
[----:B------:R-:W-:Y:S02]  /*ec90*/  VIADD R53, R2, 0x4 ;  /* 0x0000000402357836 */ /* 0x000fe40000000000 */
[C---:B------:R-:W-:Y:S01]  /*eca0*/  VIADD R83, R81.reuse, UR4 ;  /* 0x0000000451537c36 */ /* 0x040fe20008000000 */
[----:B------:R-:W1:Y:S02]  /*ecb0*/  LDS.128 R36, [R52] ;  /* 0x0000000034247984 */ /* 0x000e640000000c00 */
[----:B------:R-:W-:Y:S06]  /*ecc0*/  BAR.SYNC.DEFER_BLOCKING 0x0 ;  /* 0x0000000000007b1d */ /* 0x000fec0000010000 */
[----:B------:R-:W-:Y:S02]  /*ecd0*/  STSM.16.M88.4 [R88], R48 ;  /* 0x0000003058007844 */ /* 0x000fe40000000200 */
[----:B------:R-:W-:Y:S06]  /*ece0*/  BAR.SYNC.DEFER_BLOCKING 0x0 ;  /* 0x0000000000007b1d */ /* 0x000fec0000010000 */
        /* <DEDUP_REMOVED lines=8> */
[----:B------:R-:W-:Y:S02]  /*ed70*/  LDS.128 R48, [R52] ;  /* 0x0000000034307984 */ /* 0x000fe40000000c00 */
[----:B------:R-:W-:Y:S06]  /*ed80*/  BAR.SYNC.DEFER_BLOCKING 0x0 ;  /* 0x0000000000007b1d */ /* 0x000fec0000010000 */
[----:B------:R2:W-:Y:S02]  /*ed90*/  STSM.16.M88.4 [R88], R4 ;  /* 0x0000000458007844 */ /* 0x0005e40000000200 */
[----:B------:R-:W-:Y:S01]  /*eda0*/  BAR.SYNC.DEFER_BLOCKING 0x0 ;  /* 0x0000000000007b1d */ /* 0x000fe20000010000 */
[----:B--2---:R-:W-:-:S04]  /*edb0*/  IMAD.WIDE R4, R81, 0x2, R56 ;  /* 0x0000000251047825 */ /* 0x004fc800078e0238 */
[----:B------:R-:W-:Y:S01]  /*edc0*/  IMAD.WIDE R6, R83, 0x2, R54 ;  /* 0x0000000253067825 */ /* 0x000fe200078e0236 */
[----:B------:R2:W-:Y:S01]  /*edd0*/  @P3 STG.E.U16 desc[UR6][R58.64], R72 ;  /* 0x000000483a003986 */ /* 0x0005e2000c101506 */
[----:B------:R-:W-:Y:S02]  /*ede0*/  ISETP.GE.AND P3, PT, R53, UR9, PT ;  /* 0x0000000935007c0c */ /* 0x000fe4000bf66270 */
[----:B------:R-:W-:Y:S01]  /*edf0*/  VIADD R53, R2, 0x5 ;  /* 0x0000000502357836 */ /* 0x000fe20000000000 */
[----:B------:R3:W-:Y:S01]  /*ee00*/  @P6 STG.E.U16 desc[UR6][R76.64], R79 ;  /* 0x0000004f4c006986 */ /* 0x0007e2000c101506 */
[----:B------:R-:W-:Y:S02]  /*ee10*/  ISETP.LT.AND P6, PT, R0, UR8, !P5 ;  /* 0x0000000800007c0c */ /* 0x000fe4000efc1270 */
[----:B------:R-:W-:Y:S01]  /*ee20*/  ISETP.LT.AND P5, PT, R3, UR8, !P5 ;  /* 0x0000000803007c0c */ /* 0x000fe2000efa1270 */
[----:B--2---:R-:W-:Y:S01]  /*ee30*/  IMAD.WIDE R58, R83, 0x2, R56 ;  /* 0x00000002533a7825 */ /* 0x004fe200078e0238 */
[----:B------:R-:W-:-:S03]  /*ee40*/  PRMT R72, R73, 0x7632, R72 ;  /* 0x0000763249487816 */ /* 0x000fc60000000048 */
[----:B---3--:R-:W-:Y:S01]  /*ee50*/  IMAD.WIDE R78, R81, 0x2, R54 ;  /* 0x00000002514e7825 */ /* 0x008fe200078e0236 */
[----:B------:R-:W-:-:S03]  /*ee60*/  PRMT R77, R68, 0x7632, R77 ;  /* 0x00007632444d7816 */ /* 0x000fc6000000004d */
[----:B------:R-:W-:Y:S01]  /*ee70*/  VIADD R83, R83, UR4 ;  /* 0x0000000453537c36 */ /* 0x000fe20008000000 */
[----:B------:R2:W-:Y:S01]  /*ee80*/  @P4 STG.E.U16 desc[UR6][R78.64], R68 ;  /* 0x000000444e004986 */ /* 0x0005e2000c101506 */
[----:B------:R-:W-:Y:S01]  /*ee90*/  ISETP.GE.AND P4, PT, R53, UR9, PT ;  /* 0x0000000935007c0c */ /* 0x000fe2000bf86270 */
[----:B------:R-:W-:Y:S02]  /*eea0*/  VIADD R53, R2, 0x7 ;  /* 0x0000000702357836 */ /* 0x000fe40000000000 */
[----:B------:R3:W-:Y:S01]  /*eeb0*/  @P1 STG.E.U16 desc[UR6][R4.64], R77 ;  /* 0x0000004d04001986 */ /* 0x0007e2000c101506 */
[C---:B------:R-:W-:Y:S02]  /*eec0*/  ISETP.LT.AND P1, PT, R0.reuse, UR8, !P0 ;  /* 0x0000000800007c0c */ /* 0x040fe4000c721270 */
[----:B------:R-:W-:Y:S01]  /*eed0*/  ISETP.LT.AND P0, PT, R3, UR8, !P0 ;  /* 0x0000000803007c0c */ /* 0x000fe2000c701270 */
[----:B------:R-:W-:Y:S04]  /*eee0*/  @P6 STG.E.U16 desc[UR6][R6.64], R73 ;  /* 0x0000004906006986 */ /* 0x000fe8000c101506 */
[----:B------:R4:W-:Y:S01]  /*eef0*/  @P5 STG.E.U16 desc[UR6][R58.64], R72 ;  /* 0x000000483a005986 */ /* 0x0009e2000c101506 */
[----:B------:R-:W-:Y:S01]  /*ef00*/  ISETP.LT.AND P5, PT, R0, UR8, !P3 ;  /* 0x0000000800007c0c */ /* 0x000fe2000dfa1270 */
[----:B--2---:R-:W-:Y:S01]  /*ef10*/  VIADD R79, R83, UR4 ;  /* 0x00000004534f7c36 */ /* 0x004fe20008000000 */
[----:B------:R-:W-:Y:S01]  /*ef20*/  ISETP.LT.AND P3, PT, R3, UR8, !P3 ;  /* 0x0000000803007c0c */ /* 0x000fe2000df61270 */
[----:B---3--:R-:W-:-:S04]  /*ef30*/  IMAD.WIDE R76, R83, 0x2, R54 ;  /* 0x00000002534c7825 */ /* 0x008fc800078e0236 */
[----:B------:R-:W-:Y:S01]  /*ef40*/  IMAD.WIDE R4, R83, 0x2, R56 ;  /* 0x0000000253047825 */ /* 0x000fe200078e0238 */
[----:B------:R-:W-:Y:S01]  /*ef50*/  @P1 STG.E.U16 desc[UR6][R76.64], R69 ;  /* 0x000000454c001986 */ /* 0x000fe2000c101506 */
[----:B------:R-:W-:Y:S02]  /*ef60*/  ISETP.GE.AND P1, PT, R53, UR9, PT ;  /* 0x0000000935007c0c */ /* 0x000fe4000bf26270 */
[----:B----4-:R-:W-:Y:S01]  /*ef70*/  PRMT R59, R69, 0x7632, R59 ;  /* 0x00007632453b7816 */ /* 0x010fe2000000003b */
[----:B------:R-:W-:Y:S02]  /*ef80*/  VIADD R68, R2, 0x6 ;  /* 0x0000000602447836 */ /* 0x000fe40000000000 */
[----:B------:R-:W-:Y:S02]  /*ef90*/  IMAD.WIDE R6, R79, 0x2, R54 ;  /* 0x000000024f067825 */ /* 0x000fe400078e0236 */
[----:B------:R2:W-:Y:S01]  /*efa0*/  @P0 STG.E.U16 desc[UR6][R4.64], R59 ;  /* 0x0000003b04000986 */ /* 0x0005e2000c101506 */
[----:B------:R-:W-:Y:S01]  /*efb0*/  ISETP.LT.AND P0, PT, R0, UR8, !P4 ;  /* 0x0000000800007c0c */ /* 0x000fe2000e701270 */
[----:B------:R-:W-:Y:S01]  /*efc0*/  VIADD R72, R2, 0x8 ;  /* 0x0000000802487836 */ /* 0x000fe20000000000 */
[----:B------:R-:W-:Y:S01]  /*efd0*/  ISETP.LT.AND P4, PT, R3, UR8, !P4 ;  /* 0x0000000803007c0c */ /* 0x000fe2000e781270 */
[----:B------:R3:W-:Y:S01]  /*efe0*/  @P5 STG.E.U16 desc[UR6][R6.64], R74 ;  /* 0x0000004a06005986 */ /* 0x0007e2000c101506 */
[----:B------:R-:W-:Y:S01]  /*eff0*/  ISETP.GE.AND P6, PT, R68, UR9, PT ;  /* 0x0000000944007c0c */ /* 0x000fe2000bfc6270 */
[----:B------:R-:W-:-:S03]  /*f000*/  VIADD R53, R2, 0x9 ;  /* 0x0000000902357836 */ /* 0x000fc60000000000 */
[----:B------:R-:W-:Y:S02]  /*f010*/  ISETP.LT.AND P5, PT, R0, UR8, !P6 ;  /* 0x0000000800007c0c */ /* 0x000fe4000f7a1270 */
[----:B------:R-:W-:Y:S01]  /*f020*/  ISETP.LT.AND P6, PT, R3, UR8, !P6 ;  /* 0x0000000803007c0c */ /* 0x000fe2000f7c1270 */
[----:B--2---:R-:W-:Y:S01]  /*f030*/  IMAD.WIDE R58, R79, 0x2, R56 ;  /* 0x000000024f3a7825 */ /* 0x004fe200078e0238 */
[----:B------:R-:W-:-:S03]  /*f040*/  PRMT R5, R74, 0x7632, R5 ;  /* 0x000076324a057816 */ /* 0x000fc60000000005 */
[----:B------:R-:W-:Y:S01]  /*f050*/  VIADD R79, R79, UR4 ;  /* 0x000000044f4f7c36 */ /* 0x000fe20008000000 */
[----:B---3--:R-:W-:Y:S01]  /*f060*/  PRMT R7, R70, 0x7632, R7 ;  /* 0x0000763246077816 */ /* 0x008fe20000000007 */
[----:B------:R2:W-:Y:S01]  /*f070*/  @P3 STG.E.U16 desc[UR6][R58.64], R5 ;  /* 0x000000053a003986 */ /* 0x0005e2000c101506 */
[----:B------:R-:W-:Y:S01]  /*f080*/  ISETP.GE.AND P3, PT, R72, UR9, PT ;  /* 0x0000000948007c0c */ /* 0x000fe2000bf66270 */
[----:B------:R-:W-:Y:S01]  /*f090*/  IMAD.WIDE R68, R79, 0x2, R56 ;  /* 0x000000024f447825 */ /* 0x000fe200078e0238 */
[----:B------:R-:W-:-:S03]  /*f0a0*/  PRMT R72, R75, 0x7632, R72 ;  /* 0x000076324b487816 */ /* 0x000fc60000000048 */
[----:B--2---:R-:W-:-:S04]  /*f0b0*/  IMAD.WIDE R4, R79, 0x2, R54 ;  /* 0x000000024f047825 */ /* 0x004fc800078e0236 */
[----:B------:R-:W-:Y:S01]  /*f0c0*/  VIADD R79, R79, UR4 ;  /* 0x000000044f4f7c36 */ /* 0x000fe20008000000 */
[----:B------:R2:W-:Y:S01]  /*f0d0*/  @P0 STG.E.U16 desc[UR6][R4.64], R70 ;  /* 0x0000004604000986 */ /* 0x0005e2000c101506 */
[----:B------:R-:W-:Y:S01]  /*f0e0*/  ISETP.GE.AND P0, PT, R53, UR9, PT ;  /* 0x0000000935007c0c */ /* 0x000fe2000bf06270 */
[----:B------:R-:W-:Y:S02]  /*f0f0*/  VIADD R53, R2, 0xa ;  /* 0x0000000a02357836 */ /* 0x000fe40000000000 */
[----:B------:R3:W-:Y:S01]  /*f100*/  @P4 STG.E.U16 desc[UR6][R68.64], R7 ;  /* 0x0000000744004986 */ /* 0x0007e2000c101506 */
[----:B------:R-:W-:Y:S01]  /*f110*/  ISETP.LT.AND P4, PT, R0, UR8, !P1 ;  /* 0x0000000800007c0c */ /* 0x000fe2000cf81270 */
[----:B------:R-:W-:Y:S01]  /*f120*/  VIADD R73, R79, UR4 ;  /* 0x000000044f497c36 */ /* 0x000fe20008000000 */
[----:B------:R-:W-:-:S03]  /*f130*/  ISETP.LT.AND P1, PT, R3, UR8, !P1 ;  /* 0x0000000803007c0c */ /* 0x000fc6000cf21270 */
[----:B------:R-:W-:Y:S01]  /*f140*/  IMAD.WIDE R58, R73, 0x2, R54 ;  /* 0x00000002493a7825 */ /* 0x000fe200078e0236 */
[----:B--2---:R-:W-:-:S03]  /*f150*/  PRMT R70, R64, 0x7632, R70 ;  /* 0x0000763240467816 */ /* 0x004fc60000000046 */
[----:B------:R-:W-:-:S04]  /*f160*/  IMAD.WIDE R4, R79, 0x2, R56 ;  /* 0x000000024f047825 */ /* 0x000fc800078e0238 */
[----:B---3--:R-:W-:-:S04]  /*f170*/  IMAD.WIDE R6, R79, 0x2, R54 ;  /* 0x000000024f067825 */ /* 0x008fc800078e0236 */
[----:B------:R-:W-:Y:S01]  /*f180*/  IMAD.WIDE R68, R73, 0x2, R56 ;  /* 0x0000000249447825 */ /* 0x000fe200078e0238 */
[----:B------:R2:W-:Y:S01]  /*f190*/  @P5 STG.E.U16 desc[UR6][R6.64], R75 ;  /* 0x0000004b06005986 */ /* 0x0005e2000c101506 */
[----:B------:R-:W-:Y:S02]  /*f1a0*/  ISETP.LT.AND P5, PT, R0, UR8, !P3 ;  /* 0x0000000800007c0c */ /* 0x000fe4000dfa1270 */
[----:B------:R-:W-:Y:S01]  /*f1b0*/  ISETP.LT.AND P3, PT, R3, UR8, !P3 ;  /* 0x0000000803007c0c */ /* 0x000fe2000df61270 */
[----:B------:R-:W-:Y:S01]  /*f1c0*/  VIADD R73, R73, UR4 ;  /* 0x0000000449497c36 */ /* 0x000fe20008000000 */
[----:B------:R3:W-:Y:S01]  /*f1d0*/  @P6 STG.E.U16 desc[UR6][R4.64], R72 ;  /* 0x0000004804006986 */ /* 0x0007e2000c101506 */
[----:B------:R-:W-:Y:S01]  /*f1e0*/  ISETP.GE.AND P6, PT, R53, UR9, PT ;  /* 0x0000000935007c0c */ /* 0x000fe2000bfc6270 */
[----:B------:R-:W-:Y:S02]  /*f1f0*/  VIADD R53, R2, 0xb ;  /* 0x0000000b02357836 */ /* 0x000fe40000000000 */
[----:B------:R4:W-:Y:S01]  /*f200*/  @P4 STG.E.U16 desc[UR6][R58.64], R71 ;  /* 0x000000473a004986 */ /* 0x0009e2000c101506 */
[----:B------:R-:W-:-:S02]  /*f210*/  ISETP.LT.AND P4, PT, R0, UR8, !P0 ;  /* 0x0000000800007c0c */ /* 0x000fc4000c781270 */
[----:B--2---:R-:W-:Y:S01]  /*f220*/  PRMT R7, R71, 0x7632, R7 ;  /* 0x0000763247077816 */ /* 0x004fe20000000007 */
[----:B------:R-:W-:Y:S01]  /*f230*/  VIADD R75, R73, UR4 ;  /* 0x00000004494b7c36 */ /* 0x000fe20008000000 */
[----:B------:R-:W-:-:S03]  /*f240*/  ISETP.LT.AND P0, PT, R3, UR8, !P0 ;  /* 0x0000000803007c0c */ /* 0x000fc6000c701270 */
[----:B------:R2:W-:Y:S01]  /*f250*/  @P1 STG.E.U16 desc[UR6][R68.64], R7 ;  /* 0x0000000744001986 */ /* 0x0005e2000c101506 */
[----:B---3--:R-:W-:Y:S01]  /*f260*/  IMAD.WIDE R4, R73, 0x2, R56 ;  /* 0x0000000249047825 */ /* 0x008fe200078e0238 */
[----:B------:R-:W-:-:S03]  /*f270*/  ISETP.GE.AND P1, PT, R53, UR9, PT ;  /* 0x0000000935007c0c */ /* 0x000fc6000bf26270 */
[----:B----4-:R-:W-:-:S04]  /*f280*/  IMAD.WIDE R58, R75, 0x2, R54 ;  /* 0x000000024b3a7825 */ /* 0x010fc800078e0236 */
[----:B------:R-:W-:Y:S02]  /*f290*/  VIADD R53, R2, 0xc ;  /* 0x0000000c02357836 */ /* 0x000fe40000000000 */
[----:B--2---:R-:W-:-:S04]  /*f2a0*/  IMAD.WIDE R6, R73, 0x2, R54 ;  /* 0x0000000249067825 */ /* 0x004fc800078e0236 */
[----:B------:R-:W-:Y:S01]  /*f2b0*/  IMAD.WIDE R68, R75, 0x2, R56 ;  /* 0x000000024b447825 */ /* 0x000fe200078e0238 */
[----:B------:R2:W-:Y:S01]  /*f2c0*/  @P5 STG.E.U16 desc[UR6][R6.64], R64 ;  /* 0x0000004006005986 */ /* 0x0005e2000c101506 */
[----:B------:R-:W-:Y:S02]  /*f2d0*/  ISETP.GE.AND P5, PT, R53, UR9, PT ;  /* 0x0000000935007c0c */ /* 0x000fe4000bfa6270 */
[----:B------:R-:W-:Y:S01]  /*f2e0*/  VIADD R75, R75, UR4 ;  /* 0x000000044b4b7c36 */ /* 0x000fe20008000000 */
[----:B------:R3:W-:Y:S01]  /*f2f0*/  @P3 STG.E.U16 desc[UR6][R4.64], R70 ;  /* 0x0000004604003986 */ /* 0x0007e2000c101506 */
[----:B------:R-:W-:Y:S01]  /*f300*/  ISETP.LT.AND P3, PT, R0, UR8, !P6 ;  /* 0x0000000800007c0c */ /* 0x000fe2000f761270 */
[----:B------:R-:W-:Y:S01]  /*f310*/  VIADD R53, R2, 0xe ;  /* 0x0000000e02357836 */ /* 0x000fe20000000000 */
[----:B------:R-:W-:Y:S01]  /*f320*/  ISETP.LT.AND P6, PT, R3, UR8, !P6 ;  /* 0x0000000803007c0c */ /* 0x000fe2000f7c1270 */
[----:B------:R4:W-:Y:S01]  /*f330*/  @P4 STG.E.U16 desc[UR6][R58.64], R60 ;  /* 0x0000003c3a004986 */ /* 0x0009e2000c101506 */
[----:B------:R-:W-:-:S02]  /*f340*/  ISETP.LT.AND P4, PT, R0, UR8, !P1 ;  /* 0x0000000800007c0c */ /* 0x000fc4000cf81270 */
[----:B------:R-:W-:Y:S01]  /*f350*/  ISETP.LT.AND P1, PT, R3, UR8, !P1 ;  /* 0x0000000803007c0c */ /* 0x000fe2000cf21270 */
[----:B--2---:R-:W-:Y:S01]  /*f360*/  VIADD R64, R2, 0xd ;  /* 0x0000000d02407836 */ /* 0x004fe20000000000 */
[----:B------:R-:W-:Y:S01]  /*f370*/  PRMT R7, R60, 0x7632, R7 ;  /* 0x000076323c077816 */ /* 0x000fe20000000007 */
[----:B---3--:R-:W-:-:S04]  /*f380*/  IMAD.WIDE R4, R75, 0x2, R56 ;  /* 0x000000024b047825 */ /* 0x008fc800078e0238 */
[----:B------:R2:W-:Y:S01]  /*f390*/  @P0 STG.E.U16 desc[UR6][R68.64], R7 ;  /* 0x0000000744000986 */ /* 0x0005e2000c101506 */
[----:B------:R-:W-:Y:S02]  /*f3a0*/  ISETP.GE.AND P0, PT, R64, UR9, PT ;  /* 0x0000000940007c0c */ /* 0x000fe4000bf06270 */
[----:B----4-:R-:W-:Y:S02]  /*f3b0*/  PRMT R59, R65, 0x7632, R59 ;  /* 0x00007632413b7816 */ /* 0x010fe4000000003b */
[----:B------:R-:W-:Y:S01]  /*f3c0*/  PRMT R64, R67, 0x7632, R64 ;  /* 0x0000763243407816 */ /* 0x000fe20000000040 */
[----:B--2---:R-:W-:-:S04]  /*f3d0*/  IMAD.WIDE R6, R75, 0x2, R54 ;  /* 0x000000024b067825 */ /* 0x004fc800078e0236 */
[----:B------:R-:W-:Y:S01]  /*f3e0*/  VIADD R75, R75, UR4 ;  /* 0x000000044b4b7c36 */ /* 0x000fe20008000000 */
[----:B------:R-:W-:Y:S01]  /*f3f0*/  @P3 STG.E.U16 desc[UR6][R6.64], R65 ;  /* 0x0000004106003986 */ /* 0x000fe2000c101506 */
[----:B------:R-:W-:Y:S01]  /*f400*/  ISETP.GE.AND P3, PT, R53, UR9, PT ;  /* 0x0000000935007c0c */ /* 0x000fe2000bf66270 */
[----:B------:R-:W-:Y:S02]  /*f410*/  VIADD R53, R2, 0xf ;  /* 0x0000000f02357836 */ /* 0x000fe40000000000 */
[----:B------:R2:W-:Y:S01]  /*f420*/  @P6 STG.E.U16 desc[UR6][R4.64], R59 ;  /* 0x0000003b04006986 */ /* 0x0005e2000c101506 */
[----:B------:R-:W-:Y:S01]  /*f430*/  ISETP.LT.AND P6, PT, R0, UR8, !P5 ;  /* 0x0000000800007c0c */ /* 0x000fe2000efc1270 */
[----:B------:R-:W-:Y:S01]  /*f440*/  IMAD.WIDE R68, R75, 0x2, R56 ;  /* 0x000000024b447825 */ /* 0x000fe200078e0238 */
[----:B------:R-:W-:-:S03]  /*f450*/  ISETP.LT.AND P5, PT, R3, UR8, !P5 ;  /* 0x0000000803007c0c */ /* 0x000fc6000efa1270 */
[----:B--2---:R-:W-:Y:S01]  /*f460*/  IMAD.WIDE R58, R75, 0x2, R54 ;  /* 0x000000024b3a7825 */ /* 0x004fe200078e0236 */
[----:B------:R-:W-:-:S03]  /*f470*/  PRMT R5, R61, 0x7632, R5 ;  /* 0x000076323d057816 */ /* 0x000fc60000000005 */
[----:B------:R-:W-:Y:S01]  /*f480*/  VIADD R75, R75, UR4 ;  /* 0x000000044b4b7c36 */ /* 0x000fe20008000000 */
[----:B------:R2:W-:Y:S01]  /*f490*/  @P4 STG.E.U16 desc[UR6][R58.64], R61 ;  /* 0x0000003d3a004986 */ /* 0x0005e2000c101506 */
[----:B------:R-:W-:Y:S02]  /*f4a0*/  ISETP.LT.AND P4, PT, R0, UR8, !P0 ;  /* 0x0000000800007c0c */ /* 0x000fe4000c781270 */
[----:B------:R-:W-:Y:S01]  /*f4b0*/  IMAD.WIDE R6, R75, 0x2, R56 ;  /* 0x000000024b067825 */ /* 0x000fe200078e0238 */
[----:B------:R3:W-:Y:S01]  /*f4c0*/  @P1 STG.E.U16 desc[UR6][R68.64], R5 ;  /* 0x0000000544001986 */ /* 0x0007e2000c101506 */
[----:B------:R-:W-:Y:S02]  /*f4d0*/  ISETP.LT.AND P0, PT, R3, UR8, !P0 ;  /* 0x0000000803007c0c */ /* 0x000fe4000c701270 */
[----:B------:R-:W-:Y:S01]  /*f4e0*/  ISETP.GE.AND P1, PT, R53, UR9, PT ;  /* 0x0000000935007c0c */ /* 0x000fe2000bf26270 */
[----:B------:R-:W-:Y:S01]  /*f4f0*/  VIADD R53, R2, 0x10 ;  /* 0x0000001002357836 */ /* 0x000fe20000000000 */
[----:B--2---:R-:W-:Y:S01]  /*f500*/  PRMT R59, R66, 0x7632, R59 ;  /* 0x00007632423b7816 */ /* 0x004fe2000000003b */
[----:B---3--:R-:W-:-:S04]  /*f510*/  IMAD.WIDE R4, R75, 0x2, R54 ;  /* 0x000000024b047825 */ /* 0x008fc800078e0236 */
        /* <DEDUP_REMOVED lines=13> */
[C---:B------:R-:W-:Y:S01]  /*f5f0*/  VIADD R65, R75.reuse, UR4 ;  /* 0x000000044b417c36 */ /* 0x040fe20008000000 */
[----:B------:R3:W-:Y:S01]  /*f600*/  @P0 STG.E.U16 desc[UR6][R60.64], R5 ;  /* 0x000000053c000986 */ /* 0x0007e2000c101506 */
[----:B------:R-:W-:Y:S01]  /*f610*/  IMAD.WIDE R6, R75, 0x2, R56 ;  /* 0x000000024b067825 */ /* 0x000fe200078e0238 */
[----:B------:R-:W-:Y:S02]  /*f620*/  ISETP.LT.AND P1, PT, R3, UR8, !P1 ;  /* 0x0000000803007c0c */ /* 0x000fe4000cf21270 */
[----:B------:R-:W-:Y:S01]  /*f630*/  ISETP.GE.AND P0, PT, R53, UR9, PT ;  /* 0x0000000935007c0c */ /* 0x000fe2000bf06270 */
[----:B------:R-:W-:-:S02]  /*f640*/  VIADD R53, R2, 0x12 ;  /* 0x0000001202357836 */ /* 0x000fc40000000000 */
[----:B--2---:R-:W-:-:S04]  /*f650*/  IMAD.WIDE R58, R65, 0x2, R54 ;  /* 0x00000002413a7825 */ /* 0x004fc800078e0236 */
[----:B---3--:R-:W-:-:S04]  /*f660*/  IMAD.WIDE R4, R75, 0x2, R54 ;  /* 0x000000024b047825 */ /* 0x008fc800078e0236 */
[----:B------:R-:W-:Y:S01]  /*f670*/  IMAD.WIDE R60, R65, 0x2, R56 ;  /* 0x00000002413c7825 */ /* 0x000fe200078e0238 */
[----:B------:R2:W-:Y:S01]  /*f680*/  @P6 STG.E.U16 desc[UR6][R4.64], R67 ;  /* 0x0000004304006986 */ /* 0x0005e2000c101506 */
[----:B------:R-:W-:Y:S02]  /*f690*/  ISETP.GE.AND P6, PT, R53, UR9, PT ;  /* 0x0000000935007c0c */ /* 0x000fe4000bfc6270 */
[----:B------:R-:W-:Y:S01]  /*f6a0*/  VIADD R65, R65, UR4 ;  /* 0x0000000441417c36 */ /* 0x000fe20008000000 */
[----:B------:R3:W-:Y:S01]  /*f6b0*/  @P3 STG.E.U16 desc[UR6][R6.64], R64 ;  /* 0x0000004006003986 */ /* 0x0007e2000c101506 */
[----:B------:R-:W-:Y:S01]  /*f6c0*/  ISETP.LT.AND P3, PT, R0, UR8, !P0 ;  /* 0x0000000800007c0c */ /* 0x000fe2000c761270 */
[----:B------:R-:W-:Y:S01]  /*f6d0*/  VIADD R62, R2, 0x13 ;  /* 0x00000013023e7836 */ /* 0x000fe20000000000 */
[C---:B------:R-:W-:Y:S01]  /*f6e0*/  ISETP.LT.AND P0, PT, R3.reuse, UR8, !P0 ;  /* 0x0000000803007c0c */ /* 0x040fe2000c701270 */
[----:B------:R4:W-:Y:S01]  /*f6f0*/  @P4 STG.E.U16 desc[UR6][R58.64], R63 ;  /* 0x0000003f3a004986 */ /* 0x0009e2000c101506 */
[----:B------:R-:W-:Y:S01]  /*f700*/  ISETP.LT.AND P4, PT, R0, UR8, !P5 ;  /* 0x0000000800007c0c */ /* 0x000fe2000ef81270 */
[----:B------:R-:W-:Y:S01]  /*f710*/  VIADD R53, R2, 0x14 ;  /* 0x0000001402357836 */ /* 0x000fe20000000000 */
[----:B------:R-:W-:-:S02]  /*f720*/  ISETP.LT.AND P5, PT, R3, UR8, !P5 ;  /* 0x0000000803007c0c */ /* 0x000fc4000efa1270 */
[----:B--2---:R-:W-:Y:S01]  /*f730*/  PRMT R5, R63, 0x7632, R5 ;  /* 0x000076323f057816 */ /* 0x004fe20000000005 */
[----:B---3--:R-:W-:-:S04]  /*f740*/  IMAD.WIDE R6, R65, 0x2, R56 ;  /* 0x0000000241067825 */ /* 0x008fc800078e0238 */
[----:B------:R2:W-:Y:S01]  /*f750*/  @P1 STG.E.U16 desc[UR6][R60.64], R5 ;  /* 0x000000053c001986 */ /* 0x0005e2000c101506 */
[----:B------:R-:W-:Y:S02]  /*f760*/  ISETP.GE.AND P1, PT, R62, UR9, PT ;  /* 0x000000093e007c0c */ /* 0x000fe4000bf26270 */
[----:B----4-:R-:W-:Y:S01]  /*f770*/  PRMT R59, R16, 0x7632, R59 ;  /* 0x00007632103b7816 */ /* 0x010fe2000000003b */
[----:B--2---:R-:W-:-:S04]  /*f780*/  IMAD.WIDE R4, R65, 0x2, R54 ;  /* 0x0000000241047825 */ /* 0x004fc800078e0236 */
[----:B------:R-:W-:Y:S01]  /*f790*/  VIADD R65, R65, UR4 ;  /* 0x0000000441417c36 */ /* 0x000fe20008000000 */
[----:B------:R2:W-:Y:S01]  /*f7a0*/  @P4 STG.E.U16 desc[UR6][R4.64], R16 ;  /* 0x0000001004004986 */ /* 0x0005e2000c101506 */
[----:B------:R-:W-:Y:S01]  /*f7b0*/  ISETP.GE.AND P4, PT, R53, UR9, PT ;  /* 0x0000000935007c0c */ /* 0x000fe2000bf86270 */
[----:B------:R-:W-:Y:S02]  /*f7c0*/  VIADD R53, R2, 0x15 ;  /* 0x0000001502357836 */ /* 0x000fe40000000000 */
[----:B------:R3:W-:Y:S01]  /*f7d0*/  @P5 STG.E.U16 desc[UR6][R6.64], R59 ;  /* 0x0000003b06005986 */ /* 0x0007e2000c101506 */
[----:B------:R-:W-:Y:S01]  /*f7e0*/  ISETP.LT.AND P5, PT, R0, UR8, !P6 ;  /* 0x0000000800007c0c */ /* 0x000fe2000f7a1270 */
[----:B------:R-:W-:Y:S01]  /*f7f0*/  IMAD.WIDE R60, R65, 0x2, R56 ;  /* 0x00000002413c7825 */ /* 0x000fe200078e0238 */
[----:B------:R-:W-:Y:S01]  /*f800*/  ISETP.LT.AND P6, PT, R3, UR5, !P6 ;  /* 0x0000000503007c0c */ /* 0x000fe2000f7c1270 */
[----:B------:R-:W-:Y:S01]  /*f810*/  ULDC UR5, c[0x0][0x228] ;  /* 0x00008a0000057ab9 */ /* 0x000fe20000000800 */
[----:B------:R-:W-:Y:S01]  /*f820*/  ULDC UR8, c[0x0][0x228] ;  /* 0x00008a0000087ab9 */ /* 0x000fe20000000800 */
[----:B--2---:R-:W-:Y:S01]  /*f830*/  PRMT R5, R12, 0x7632, R5 ;  /* 0x000076320c057816 */ /* 0x004fe20000000005 */
[----:B------:R-:W-:-:S02]  /*f840*/  VIADD R16, R2, 0x16 ;  /* 0x0000001602107836 */ /* 0x000fc40000000000 */
[----:B---3--:R-:W-:-:S04]  /*f850*/  IMAD.WIDE R58, R65, 0x2, R54 ;  /* 0x00000002413a7825 */ /* 0x008fc800078e0236 */
[----:B------:R-:W-:Y:S01]  /*f860*/  VIADD R65, R65, UR4 ;  /* 0x0000000441417c36 */ /* 0x000fe20008000000 */
[----:B------:R2:W-:Y:S01]  /*f870*/  @P3 STG.E.U16 desc[UR6][R58.64], R12 ;  /* 0x0000000c3a003986 */ /* 0x0005e2000c101506 */
[----:B------:R-:W-:Y:S01]  /*f880*/  ISETP.LT.AND P3, PT, R0, UR5, !P1 ;  /* 0x0000000500007c0c */ /* 0x000fe2000cf61270 */
[----:B------:R-:W-:Y:S01]  /*f890*/  ULDC UR5, c[0x0][0x228] ;  /* 0x00008a0000057ab9 */ /* 0x000fe20000000800 */
[----:B------:R-:W-:Y:S01]  /*f8a0*/  IMAD.WIDE R6, R65, 0x2, R56 ;  /* 0x0000000241067825 */ /* 0x000fe200078e0238 */
[----:B------:R3:W-:Y:S01]  /*f8b0*/  @P0 STG.E.U16 desc[UR6][R60.64], R5 ;  /* 0x000000053c000986 */ /* 0x0007e2000c101506 */
[----:B------:R-:W-:Y:S01]  /*f8c0*/  ISETP.LT.AND P1, PT, R3, UR5, !P1 ;  /* 0x0000000503007c0c */ /* 0x000fe2000cf21270 */
[----:B------:R-:W-:Y:S01]  /*f8d0*/  ULDC UR5, c[0x0][0x228] ;  /* 0x00008a0000057ab9 */ /* 0x000fe20000000800 */
[----:B------:R-:W-:Y:S02]  /*f8e0*/  ISETP.GE.AND P0, PT, R53, UR9, PT ;  /* 0x0000000935007c0c */ /* 0x000fe4000bf06270 */
[----:B--2---:R-:W-:Y:S01]  /*f8f0*/  PRMT R59, R17, 0x7632, R59 ;  /* 0x00007632113b7816 */ /* 0x004fe2000000003b */
[----:B------:R-:W-:-:S02]  /*f900*/  VIADD R12, R2, 0x17 ;  /* 0x00000017020c7836 */ /* 0x000fc40000000000 */
[----:B---3--:R-:W-:Y:S01]  /*f910*/  IMAD.WIDE R4, R65, 0x2, R54 ;  /* 0x0000000241047825 */ /* 0x008fe200078e0236 */
[----:B------:R-:W-:-:S03]  /*f920*/  PRMT R60, R18, 0x7632, R60 ;  /* 0x00007632123c7816 */ /* 0x000fc6000000003c */
[----:B------:R-:W-:Y:S01]  /*f930*/  VIADD R65, R65, UR4 ;  /* 0x0000000441417c36 */ /* 0x000fe20008000000 */
[----:B------:R2:W-:Y:S01]  /*f940*/  @P5 STG.E.U16 desc[UR6][R4.64], R17 ;  /* 0x0000001104005986 */ /* 0x0005e2000c101506 */
[----:B------:R-:W-:Y:S02]  /*f950*/  ISETP.GE.AND P5, PT, R16, UR9, PT ;  /* 0x0000000910007c0c */ /* 0x000fe4000bfa6270 */
[----:B------:R-:W-:Y:S01]  /*f960*/  VIADD R53, R65, UR4 ;  /* 0x0000000441357c36 */ /* 0x000fe20008000000 */
[----:B------:R3:W-:Y:S01]  /*f970*/  @P6 STG.E.U16 desc[UR6][R6.64], R59 ;  /* 0x0000003b06006986 */ /* 0x0007e2000c101506 */
[----:B------:R-:W-:Y:S01]  /*f980*/  ISETP.LT.AND P6, PT, R0, UR8, !P4 ;  /* 0x0000000800007c0c */ /* 0x000fe2000e7c1270 */
[----:B------:R-:W-:Y:S01]  /*f990*/  ULDC UR8, c[0x0][0x228] ;  /* 0x00008a0000087ab9 */ /* 0x000fe20000000800 */
[----:B------:R-:W-:Y:S01]  /*f9a0*/  ISETP.LT.AND P4, PT, R3, UR10, !P4 ;  /* 0x0000000a03007c0c */ /* 0x000fe2000e781270 */
[----:B------:R-:W-:Y:S01]  /*f9b0*/  ULDC UR10, c[0x0][0x228] ;  /* 0x00008a00000a7ab9 */ /* 0x000fe20000000800 */
[----:B--2---:R-:W-:-:S04]  /*f9c0*/  IMAD.WIDE R4, R65, 0x2, R56 ;  /* 0x0000000241047825 */ /* 0x004fc800078e0238 */
[----:B---3--:R-:W-:-:S04]  /*f9d0*/  IMAD.WIDE R58, R65, 0x2, R54 ;  /* 0x00000002413a7825 */ /* 0x008fc800078e0236 */
[C---:B------:R-:W-:Y:S01]  /*f9e0*/  IMAD.WIDE R6, R53.reuse, 0x2, R54 ;  /* 0x0000000235067825 */ /* 0x040fe200078e0236 */
[----:B------:R2:W-:Y:S01]  /*f9f0*/  @P3 STG.E.U16 desc[UR6][R58.64], R13 ;  /* 0x0000000d3a003986 */ /* 0x0005e2000c101506 */
[----:B------:R-:W-:Y:S02]  /*fa00*/  ISETP.GE.AND P3, PT, R12, UR9, PT ;  /* 0x000000090c007c0c */ /* 0x000fe4000bf66270 */
[----:B------:R-:W-:-:S04]  /*fa10*/  IMAD.WIDE R16, R53, 0x2, R56 ;  /* 0x0000000235107825 */ /* 0x000fc800078e0238 */
[----:B------:R-:W-:Y:S02]  /*fa20*/  VIADD R12, R2, 0x18 ;  /* 0x00000018020c7836 */ /* 0x000fe40000000000 */
[----:B------:R-:W-:Y:S01]  /*fa30*/  VIADD R53, R53, UR4 ;  /* 0x0000000435357c36 */ /* 0x000fe20008000000 */
[----:B--2---:R-:W-:-:S05]  /*fa40*/  PRMT R59, R13, 0x7632, R59 ;  /* 0x000076320d3b7816 */ /* 0x004fca000000003b */
[----:B------:R2:W-:Y:S01]  /*fa50*/  @P1 STG.E.U16 desc[UR6][R4.64], R59 ;  /* 0x0000003b04001986 */ /* 0x0005e2000c101506 */
[----:B------:R-:W-:Y:S01]  /*fa60*/  ISETP.GE.AND P1, PT, R12, UR9, PT ;  /* 0x000000090c007c0c */ /* 0x000fe2000bf26270 */
[----:B------:R-:W-:Y:S02]  /*fa70*/  VIADD R12, R2, 0x19 ;  /* 0x00000019020c7836 */ /* 0x000fe40000000000 */
[----:B------:R3:W-:Y:S01]  /*fa80*/  @P6 STG.E.U16 desc[UR6][R6.64], R18 ;  /* 0x0000001206006986 */ /* 0x0007e2000c101506 */
[C---:B------:R-:W-:Y:S01]  /*fa90*/  ISETP.LT.AND P6, PT, R0.reuse, UR5, !P0 ;  /* 0x0000000500007c0c */ /* 0x040fe2000c7c1270 */
[----:B------:R-:W-:Y:S02]  /*faa0*/  ULDC UR5, c[0x0][0x228] ;  /* 0x00008a0000057ab9 */ /* 0x000fe40000000800 */
[----:B------:R4:W-:Y:S01]  /*fab0*/  @P4 STG.E.U16 desc[UR6][R16.64], R60 ;  /* 0x0000003c10004986 */ /* 0x0009e2000c101506 */
[----:B------:R-:W-:Y:S01]  /*fac0*/  ISETP.LT.AND P0, PT, R3, UR5, !P0 ;  /* 0x0000000503007c0c */ /* 0x000fe2000c701270 */
[----:B------:R-:W-:Y:S01]  /*fad0*/  ULDC UR5, c[0x0][0x228] ;  /* 0x00008a0000057ab9 */ /* 0x000fe20000000800 */
[----:B------:R-:W-:Y:S01]  /*fae0*/  ISETP.LT.AND P4, PT, R0, UR8, !P5 ;  /* 0x0000000800007c0c */ /* 0x000fe2000ef81270 */
[----:B--2---:R-:W-:Y:S01]  /*faf0*/  IMAD.WIDE R4, R53, 0x2, R54 ;  /* 0x0000000235047825 */ /* 0x004fe200078e0236 */
[----:B------:R-:W-:Y:S01]  /*fb00*/  ISETP.LT.AND P5, PT, R3, UR5, !P5 ;  /* 0x0000000503007c0c */ /* 0x000fe2000efa1270 */
[----:B------:R-:W-:Y:S01]  /*fb10*/  ULDC UR5, c[0x0][0x228] ;  /* 0x00008a0000057ab9 */ /* 0x000fe20000000800 */
[----:B------:R-:W-:Y:S01]  /*fb20*/  ULDC UR8, c[0x0][0x228] ;  /* 0x00008a0000087ab9 */ /* 0x000fe20000000800 */
[----:B------:R-:W-:-:S02]  /*fb30*/  VIADD R59, R53, UR4 ;  /* 0x00000004353b7c36 */ /* 0x000fc40008000000 */
[----:B------:R2:W-:Y:S01]  /*fb40*/  @P6 STG.E.U16 desc[UR6][R4.64], R14 ;  /* 0x0000000e04006986 */ /* 0x0005e2000c101506 */
[----:B---3--:R-:W-:Y:S01]  /*fb50*/  IMAD.WIDE R6, R53, 0x2, R56 ;  /* 0x0000000235067825 */ /* 0x008fe200078e0238 */
[----:B----4-:R-:W-:Y:S02]  /*fb60*/  PRMT R17, R14, 0x7632, R17 ;  /* 0x000076320e117816 */ /* 0x010fe40000000011 */
[----:B------:R-:W-:Y:S01]  /*fb70*/  ISETP.GE.AND P6, PT, R12, UR9, PT ;  /* 0x000000090c007c0c */ /* 0x000fe2000bfc6270 */
[----:B------:R-:W-:Y:S02]  /*fb80*/  IMAD.WIDE R12, R59, 0x2, R54 ;  /* 0x000000023b0c7825 */ /* 0x000fe400078e0236 */
[----:B------:R3:W-:Y:S02]  /*fb90*/  @P0 STG.E.U16 desc[UR6][R6.64], R17 ;  /* 0x0000001106000986 */ /* 0x0007e4000c101506 */
[----:B------:R-:W-:Y:S02]  /*fba0*/  VIADD R16, R2, 0x1a ;  /* 0x0000001a02107836 */ /* 0x000fe40000000000 */
[----:B------:R4:W-:Y:S01]  /*fbb0*/  @P4 STG.E.U16 desc[UR6][R12.64], R19 ;  /* 0x000000130c004986 */ /* 0x0009e2000c101506 */
[----:B------:R-:W-:Y:S01]  /*fbc0*/  ISETP.LT.AND P4, PT, R0, UR5, !P3 ;  /* 0x0000000500007c0c */ /* 0x000fe2000df81270 */
[----:B------:R-:W-:Y:S01]  /*fbd0*/  ULDC UR5, c[0x0][0x228] ;  /* 0x00008a0000057ab9 */ /* 0x000fe20000000800 */
[----:B------:R-:W-:Y:S01]  /*fbe0*/  ISETP.GE.AND P0, PT, R16, UR9, PT ;  /* 0x0000000910007c0c */ /* 0x000fe2000bf06270 */
[----:B--2---:R-:W-:Y:S01]  /*fbf0*/  VIADD R14, R2, 0x1b ;  /* 0x0000001b020e7836 */ /* 0x004fe20000000000 */
[----:B------:R-:W-:Y:S01]  /*fc00*/  ISETP.LT.AND P3, PT, R3, UR8, !P3 ;  /* 0x0000000803007c0c */ /* 0x000fe2000df61270 */
[----:B------:R-:W-:Y:S01]  /*fc10*/  ULDC UR8, c[0x0][0x228] ;  /* 0x00008a0000087ab9 */ /* 0x000fe20000000800 */
[----:B------:R-:W-:Y:S01]  /*fc20*/  PRMT R5, R19, 0x7632, R5 ;  /* 0x0000763213057816 */ /* 0x000fe20000000005 */
[----:B---3--:R-:W-:-:S04]  /*fc30*/  IMAD.WIDE R16, R59, 0x2, R56 ;  /* 0x000000023b107825 */ /* 0x008fc800078e0238 */
[----:B------:R-:W-:Y:S01]  /*fc40*/  VIADD R59, R59, UR4 ;  /* 0x000000043b3b7c36 */ /* 0x000fe20008000000 */
[----:B------:R2:W-:Y:S01]  /*fc50*/  @P5 STG.E.U16 desc[UR6][R16.64], R5 ;  /* 0x0000000510005986 */ /* 0x0005e2000c101506 */
[----:B------:R-:W-:Y:S01]  /*fc60*/  ISETP.LT.AND P5, PT, R0, UR5, !P1 ;  /* 0x0000000500007c0c */ /* 0x000fe2000cfa1270 */
[----:B------:R-:W-:Y:S01]  /*fc70*/  ULDC UR5, c[0x0][0x228] ;  /* 0x00008a0000057ab9 */ /* 0x000fe20000000800 */
[----:B------:R-:W-:Y:S01]  /*fc80*/  IMAD.WIDE R6, R59, 0x2, R56 ;  /* 0x000000023b067825 */ /* 0x000fe200078e0238 */
[----:B----4-:R-:W-:Y:S02]  /*fc90*/  PRMT R13, R15, 0x7632, R13 ;  /* 0x000076320f0d7816 */ /* 0x010fe4000000000d */
[----:B------:R-:W-:Y:S01]  /*fca0*/  ISETP.LT.AND P1, PT, R3, UR8, !P1 ;  /* 0x0000000803007c0c */ /* 0x000fe2000cf21270 */
[----:B------:R-:W-:Y:S01]  /*fcb0*/  ULDC UR8, c[0x0][0x228] ;  /* 0x00008a0000087ab9 */ /* 0x000fe20000000800 */
        /* <DEDUP_REMOVED lines=16> */
[----:B------:R-:W-:Y:S02]  /*fdc0*/  ISETP.GE.AND P5, PT, R15, UR9, PT ;  /* 0x000000090f007c0c */ /* 0x000fe4000bfa6270 */
[----:B------:R-:W-:Y:S01]  /*fdd0*/  IMAD.WIDE R6, R59, 0x2, R56 ;  /* 0x000000023b067825 */ /* 0x000fe200078e0238 */
[----:B------:R3:W-:Y:S01]  /*fde0*/  @P1 STG.E.U16 desc[UR6][R16.64], R5 ;  /* 0x0000000510001986 */ /* 0x0007e2000c101506 */
[----:B------:R-:W-:Y:S01]  /*fdf0*/  ISETP.LT.AND P1, PT, R0, UR5, !P0 ;  /* 0x0000000500007c0c */ /* 0x000fe2000c721270 */
[----:B------:R-:W-:Y:S02]  /*fe00*/  ULDC UR5, c[0x0][0x228] ;  /* 0x00008a0000057ab9 */ /* 0x000fe40000000800 */
[----:B------:R-:W-:Y:S01]  /*fe10*/  ISETP.LT.AND P0, PT, R3, UR5, !P0 ;  /* 0x0000000503007c0c */ /* 0x000fe2000c701270 */
[----:B------:R-:W-:Y:S01]  /*fe20*/  ULDC UR5, c[0x0][0x228] ;  /* 0x00008a0000057ab9 */ /* 0x000fe20000000800 */
        /* <DEDUP_REMOVED lines=12> */
[----:B------:R-:W-:Y:S01]  /*fef0*/  IMAD.WIDE R14, R17, 0x2, R56 ;  /* 0x00000002110e7825 */ /* 0x000fe200078e0238 */
[----:B------:R-:W-:-:S03]  /*ff00*/  ULDC UR10, c[0x0][0x228] ;  /* 0x00008a00000a7ab9 */ /* 0x000fc60000000800 */
[----:B--2---:R-:W-:-:S04]  /*ff10*/  IMAD.WIDE R4, R59, 0x2, R56 ;  /* 0x000000023b047825 */ /* 0x004fc800078e0238 */
[----:B---3--:R-:W-:-:S04]  /*ff20*/  IMAD.WIDE R12, R59, 0x2, R54 ;  /* 0x000000023b0c7825 */ /* 0x008fc800078e0236 */
[C---:B------:R-:W-:Y:S01]  /*ff30*/  IMAD.WIDE R6, R17.reuse, 0x2, R54 ;  /* 0x0000000211067825 */ /* 0x040fe200078e0236 */
[----:B------:R2:W-:Y:S01]  /*ff40*/  @P1 STG.E.U16 desc[UR6][R12.64], R9 ;  /* 0x000000090c001986 */ /* 0x0005e2000c101506 */
[----:B------:R-:W-:Y:S02]  /*ff50*/  ISETP.GE.AND P1, PT, R8, UR9, PT ;  /* 0x0000000908007c0c */ /* 0x000fe4000bf26270 */
[C---:B------:R-:W-:Y:S02]  /*ff60*/  VIADD R8, R2.reuse, 0x1f ;  /* 0x0000001f02087836 */ /* 0x040fe40000000000 */
[----:B------:R-:W-:Y:S01]  /*ff70*/  VIADD R17, R17, UR4 ;  /* 0x0000000411117c36 */ /* 0x000fe20008000000 */
[----:B--2---:R-:W-:Y:S01]  /*ff80*/  PRMT R13, R9, 0x7632, R13 ;  /* 0x00007632090d7816 */ /* 0x004fe2000000000d */
[----:B------:R-:W-:-:S04]  /*ff90*/  VIADD R12, R2, 0x21 ;  /* 0x00000021020c7836 */ /* 0x000fc80000000000 */
        /* <DEDUP_REMOVED lines=11> */
[----:B------:R-:W-:Y:S01]  /*10050*/  PRMT R13, R10, 0x7632, R13 ;  /* 0x000076320a0d7816 */ /* 0x000fe2000000000d */
[----:B------:R-:W-:Y:S01]  /*10060*/  ULDC UR8, c[0x0][0x228] ;  /* 0x00008a0000087ab9 */ /* 0x000fe20000000800 */
[----:B------:R-:W-:Y:S01]  /*10070*/  ISETP.LT.AND P3, PT, R3, UR5, !P3 ;  /* 0x0000000503007c0c */ /* 0x000fe2000df61270 */
[C---:B---3--:R-:W-:Y:S01]  /*10080*/  IMAD.WIDE R6, R17.reuse, 0x2, R56 ;  /* 0x0000000211067825 */ /* 0x048fe200078e0238 */
[----:B------:R-:W-:Y:S01]  /*10090*/  ULDC UR5, c[0x0][0x228] ;  /* 0x00008a0000057ab9 */ /* 0x000fe20000000800 */
[----:B------:R-:W-:Y:S01]  /*100a0*/  @P6 STG.E.U16 desc[UR6][R4.64], R10 ;  /* 0x0000000a04006986 */ /* 0x000fe2000c101506 */
[----:B------:R-:W-:Y:S01]  /*100b0*/  ISETP.GE.AND P6, PT, R8, UR9, PT ;  /* 0x0000000908007c0c */ /* 0x000fe2000bfc6270 */
[----:B----4-:R-:W-:Y:S01]  /*100c0*/  VIADD R15, R17, UR4 ;  /* 0x00000004110f7c36 */ /* 0x010fe20008000000 */
[----:B------:R-:W-:Y:S01]  /*100d0*/  PRMT R14, R25, 0x7632, R14 ;  /* 0x00007632190e7816 */ /* 0x000fe2000000000e */
[----:B------:R2:W-:Y:S01]  /*100e0*/  @P5 STG.E.U16 desc[UR6][R6.64], R13 ;  /* 0x0000000d06005986 */ /* 0x0005e2000c101506 */
[----:B------:R-:W-:Y:S01]  /*100f0*/  ISETP.GE.AND P5, PT, R12, UR9, PT ;  /* 0x000000090c007c0c */ /* 0x000fe2000bfa6270 */
[----:B------:R-:W-:-:S05]  /*10100*/  IMAD.WIDE R8, R15, 0x2, R54 ;  /* 0x000000020f087825 */ /* 0x000fca00078e0236 */
[----:B------:R3:W-:Y:S01]  /*10110*/  @P4 STG.E.U16 desc[UR6][R8.64], R22 ;  /* 0x0000001608004986 */ /* 0x0007e2000c101506 */
[----:B------:R-:W-:Y:S01]  /*10120*/  ISETP.LT.AND P4, PT, R0, UR5, !P1 ;  /* 0x0000000500007c0c */ /* 0x000fe2000cf81270 */
[----:B------:R-:W-:Y:S01]  /*10130*/  ULDC UR5, c[0x0][0x228] ;  /* 0x00008a0000057ab9 */ /* 0x000fe20000000800 */
[----:B------:R-:W-:Y:S01]  /*10140*/  ISETP.LT.AND P1, PT, R3, UR8, !P1 ;  /* 0x0000000803007c0c */ /* 0x000fe2000cf21270 */
[----:B------:R-:W-:Y:S01]  /*10150*/  ULDC UR8, c[0x0][0x228] ;  /* 0x00008a0000087ab9 */ /* 0x000fe20000000800 */
[----:B--2---:R-:W-:Y:S01]  /*10160*/  IMAD.WIDE R12, R15, 0x2, R56 ;  /* 0x000000020f0c7825 */ /* 0x004fe200078e0238 */
[----:B------:R-:W-:-:S03]  /*10170*/  PRMT R5, R22, 0x7632, R5 ;  /* 0x0000763216057816 */ /* 0x000fc60000000005 */
[----:B------:R-:W-:Y:S02]  /*10180*/  VIADD R15, R15, UR4 ;  /* 0x000000040f0f7c36 */ /* 0x000fe40008000000 */
[----:B------:R2:W-:Y:S01]  /*10190*/  @P3 STG.E.U16 desc[UR6][R12.64], R5 ;  /* 0x000000050c003986 */ /* 0x0005e2000c101506 */
[----:B------:R-:W-:Y:S01]  /*101a0*/  ISETP.LT.AND P3, PT, R0, UR5, !P0 ;  /* 0x0000000500007c0c */ /* 0x000fe2000c761270 */
[----:B------:R-:W-:Y:S01]  /*101b0*/  IMAD.WIDE R6, R15, 0x2, R56 ;  /* 0x000000020f067825 */ /* 0x000fe200078e0238 */
[----:B---3--:R-:W-:Y:S01]  /*101c0*/  PRMT R9, R11, 0x7632, R9 ;  /* 0x000076320b097816 */ /* 0x008fe20000000009 */
[----:B------:R-:W-:Y:S01]  /*101d0*/  ULDC UR5, c[0x0][0x228] ;  /* 0x00008a0000057ab9 */ /* 0x000fe20000000800 */
[----:B------:R-:W-:Y:S01]  /*101e0*/  ISETP.LT.AND P0, PT, R3, UR8, !P0 ;  /* 0x0000000803007c0c */ /* 0x000fe2000c701270 */
[----:B------:R-:W-:Y:S01]  /*101f0*/  ULDC UR8, c[0x0][0x228] ;  /* 0x00008a0000087ab9 */ /* 0x000fe20000000800 */
[----:B------:R-:W-:Y:S02]  /*10200*/  VIADD R10, R2, 0x22 ;  /* 0x00000022020a7836 */ /* 0x000fe40000000000 */
        /* <DEDUP_REMOVED lines=23> */
[----:B------:R-:W4:Y:S01]  /*10380*/  LDS.128 R20, [R52] ;  /* 0x0000000034147984 */ /* 0x000f220000000c00 */
[----:B--2---:R-:W-:Y:S01]  /*10390*/  PRMT R9, R24, 0x7632, R9 ;  /* 0x0000763218097816 */ /* 0x004fe20000000009 */
[----:B---3--:R-:W-:-:S04]  /*103a0*/  IMAD.WIDE R4, R15, 0x2, R54 ;  /* 0x000000020f047825 */ /* 0x008fc800078e0236 */
[----:B------:R-:W-:Y:S01]  /*103b0*/  VIADD R15, R15, UR4 ;  /* 0x000000040f0f7c36 */ /* 0x000fe20008000000 */
[----:B------:R2:W-:Y:S01]  /*103c0*/  @P1 STG.E.U16 desc[UR6][R4.64], R24 ;  /* 0x0000001804001986 */ /* 0x0005e2000c101506 */
[----:B------:R-:W-:Y:S01]  /*103d0*/  ISETP.GE.AND P1, PT, R10, UR9, PT ;  /* 0x000000090a007c0c */ /* 0x000fe2000bf26270 */
[----:B------:R-:W-:Y:S02]  /*103e0*/  VIADD R10, R2, 0x25 ;  /* 0x00000025020a7836 */ /* 0x000fe40000000000 */
[----:B------:R3:W-:Y:S01]  /*103f0*/  @P6 STG.E.U16 desc[UR6][R6.64], R9 ;  /* 0x0000000906006986 */ /* 0x0007e2000c101506 */
[----:B------:R-:W-:Y:S01]  /*10400*/  ISETP.LT.AND P6, PT, R0, UR8, !P4 ;  /* 0x0000000800007c0c */ /* 0x000fe2000e7c1270 */
[----:B------:R-:W-:Y:S01]  /*10410*/  VIADD R13, R15, UR4 ;  /* 0x000000040f0d7c36 */ /* 0x000fe20008000000 */
[----:B------:R-:W-:Y:S01]  /*10420*/  ISETP.LT.AND P4, PT, R3, UR10, !P4 ;  /* 0x0000000a03007c0c */ /* 0x000fe2000e781270 */
[----:B------:R-:W-:Y:S01]  /*10430*/  ULDC UR8, c[0x0][0x228] ;  /* 0x00008a0000087ab9 */ /* 0x000fe20000000800 */
[----:B------:R-:W-:Y:S01]  /*10440*/  VIADD R12, R2, 0x26 ;  /* 0x00000026020c7836 */ /* 0x000fe20000000000 */
[----:B------:R-:W-:Y:S01]  /*10450*/  ULDC UR10, c[0x0][0x228] ;  /* 0x00008a00000a7ab9 */ /* 0x000fe20000000800 */
[----:B--2---:R-:W-:-:S04]  /*10460*/  IMAD.WIDE R4, R15, 0x2, R56 ;  /* 0x000000020f047825 */ /* 0x004fc800078e0238 */
[----:B---3--:R-:W-:-:S04]  /*10470*/  IMAD.WIDE R8, R15, 0x2, R54 ;  /* 0x000000020f087825 */ /* 0x008fc800078e0236 */
[C---:B------:R-:W-:Y:S01]  /*10480*/  IMAD.WIDE R6, R13.reuse, 0x2, R54 ;  /* 0x000000020d067825 */ /* 0x040fe200078e0236 */
[----:B0-----:R0:W-:Y:S01]  /*10490*/  @P0 STG.E.U16 desc[UR6][R8.64], R28 ;  /* 0x0000001c08000986 */ /* 0x0011e2000c101506 */
[----:B------:R-:W-:Y:S02]  /*104a0*/  ISETP.GE.AND P0, PT, R10, UR9, PT ;  /* 0x000000090a007c0c */ /* 0x000fe4000bf06270 */
[----:B------:R-:W-:-:S04]  /*104b0*/  IMAD.WIDE R10, R13, 0x2, R56 ;  /* 0x000000020d0a7825 */ /* 0x000fc800078e0238 */
[----:B------:R-:W-:-:S04]  /*104c0*/  VIADD R13, R13, UR4 ;  /* 0x000000040d0d7c36 */ /* 0x000fc80008000000 */
[----:B------:R-:W-:Y:S01]  /*104d0*/  VIADD R15, R13, UR4 ;  /* 0x000000040d0f7c36 */ /* 0x000fe20008000000 */
[----:B0-----:R-:W-:Y:S01]  /*104e0*/  PRMT R9, R28, 0x7632, R9 ;  /* 0x000076321c097816 */ /* 0x001fe20000000009 */
        /* <DEDUP_REMOVED lines=9> */
[----:B------:R-:W-:-:S02]  /*10580*/  ULDC UR5, c[0x0][0x228] ;  /* 0x00008a0000057ab9 */ /* 0x000fc40000000800 */
[----:B------:R-:W-:Y:S01]  /*10590*/  ISETP.LT.AND P3, PT, R3, UR5, !P3 ;  /* 0x0000000503007c0c */ /* 0x000fe2000df61270 */
[----:B0-----:R-:W-:Y:S01]  /*105a0*/  IMAD.WIDE R4, R13, 0x2, R54 ;  /* 0x000000020d047825 */ /* 0x001fe200078e0236 */
[----:B------:R-:W-:Y:S02]  /*105b0*/  ULDC UR5, c[0x0][0x228] ;  /* 0x00008a0000057ab9 */ /* 0x000fe40000000800 */
[----:B------:R-:W-:Y:S01]  /*105c0*/  ISETP.LT.AND P1, PT, R3, UR5, !P1 ;  /* 0x0000000503007c0c */ /* 0x000fe2000cf21270 */
[----:B--2---:R-:W-:Y:S01]  /*105d0*/  IMAD.WIDE R6, R13, 0x2, R56 ;  /* 0x000000020d067825 */ /* 0x004fe200078e0238 */
[----:B------:R-:W-:Y:S01]  /*105e0*/  ULDC UR5, c[0x0][0x228] ;  /* 0x00008a0000057ab9 */ /* 0x000fe20000000800 */
[----:B---3--:R-:W-:Y:S02]  /*105f0*/  PRMT R11, R29, 0x7632, R11 ;  /* 0x000076321d0b7816 */ /* 0x008fe4000000000b */
[----:B------:R-:W-:Y:S01]  /*10600*/  VIADD R10, R2, 0x28 ;  /* 0x00000028020a7836 */ /* 0x000fe20000000000 */
[----:B------:R0:W-:Y:S01]  /*10610*/  @P4 STG.E.U16 desc[UR6][R4.64], R29 ;  /* 0x0000001d04004986 */ /* 0x0001e2000c101506 */
[----:B------:R-:W-:Y:S01]  /*10620*/  ISETP.GE.AND P4, PT, R8, UR9, PT ;  /* 0x0000000908007c0c */ /* 0x000fe2000bf86270 */
[----:B------:R-:W-:Y:S01]  /*10630*/  IMAD.WIDE R8, R15, 0x2, R54 ;  /* 0x000000020f087825 */ /* 0x000fe200078e0236 */
[----:B-1----:R-:W-:Y:S01]  /*10640*/  PRMT R14, R36, 0x7632, R14 ;  /* 0x00007632240e7816 */ /* 0x002fe2000000000e */
[----:B------:R1:W-:Y:S01]  /*10650*/  @P3 STG.E.U16 desc[UR6][R6.64], R11 ;  /* 0x0000000b06003986 */ /* 0x0003e2000c101506 */
[----:B------:R-:W-:Y:S01]  /*10660*/  ISETP.GE.AND P3, PT, R10, UR9, PT ;  /* 0x000000090a007c0c */ /* 0x000fe2000bf66270 */
[----:B------:R-:W-:-:S02]  /*10670*/  VIADD R13, R2, 0x2a ;  /* 0x0000002a020d7836 */ /* 0x000fc40000000000 */
[----:B------:R2:W-:Y:S01]  /*10680*/  @P6 STG.E.U16 desc[UR6][R8.64], R26 ;  /* 0x0000001a08006986 */ /* 0x0005e2000c101506 */
[----:B------:R-:W-:Y:S01]  /*10690*/  ISETP.LT.AND P6, PT, R0, UR5, !P0 ;  /* 0x0000000500007c0c */ /* 0x000fe2000c7c1270 */
[----:B------:R-:W-:Y:S01]  /*106a0*/  ULDC UR5, c[0x0][0x228] ;  /* 0x00008a0000057ab9 */ /* 0x000fe20000000800 */
[----:B------:R-:W-:Y:S01]  /*106b0*/  ISETP.LT.AND P0, PT, R3, UR8, !P0 ;  /* 0x0000000803007c0c */ /* 0x000fe2000c701270 */
[----:B------:R-:W-:Y:S01]  /*106c0*/  ULDC UR8, c[0x0][0x228] ;  /* 0x00008a0000087ab9 */ /* 0x000fe20000000800 */
[----:B0-----:R-:W-:Y:S01]  /*106d0*/  PRMT R5, R26, 0x7632, R5 ;  /* 0x000076321a057816 */ /* 0x001fe20000000005 */
[----:B-1----:R-:W-:-:S04]  /*106e0*/  IMAD.WIDE R10, R15, 0x2, R56 ;  /* 0x000000020f0a7825 */ /* 0x002fc800078e0238 */
[----:B------:R-:W-:Y:S01]  /*106f0*/  VIADD R15, R15, UR4 ;  /* 0x000000040f0f7c36 */ /* 0x000fe20008000000 */
[----:B------:R0:W-:Y:S01]  /*10700*/  @P1 STG.E.U16 desc[UR6][R10.64], R5 ;  /* 0x000000050a001986 */ /* 0x0001e2000c101506 */
[----:B------:R-:W-:Y:S01]  /*10710*/  ISETP.LT.AND P1, PT, R0, UR5, !P5 ;  /* 0x0000000500007c0c */ /* 0x000fe2000ef21270 */
[----:B------:R-:W-:Y:S01]  /*10720*/  ULDC UR5, c[0x0][0x228] ;  /* 0x00008a0000057ab9 */ /* 0x000fe20000000800 */
[----:B------:R-:W-:Y:S01]  /*10730*/  IMAD.WIDE R6, R15, 0x2, R56 ;  /* 0x000000020f067825 */ /* 0x000fe200078e0238 */
[----:B--2---:R-:W-:Y:S02]  /*10740*/  PRMT R9, R30, 0x7632, R9 ;  /* 0x000076321e097816 */ /* 0x004fe40000000009 */
[----:B------:R-:W-:Y:S01]  /*10750*/  ISETP.LT.AND P5, PT, R3, UR8, !P5 ;  /* 0x0000000803007c0c */ /* 0x000fe2000efa1270 */
[----:B------:R-:W-:Y:S01]  /*10760*/  ULDC UR8, c[0x0][0x228] ;  /* 0x00008a0000087ab9 */ /* 0x000fe20000000800 */
[----:B0-----:R-:W-:-:S04]  /*10770*/  IMAD.WIDE R4, R15, 0x2, R54 ;  /* 0x000000020f047825 */ /* 0x001fc800078e0236 */
        /* <DEDUP_REMOVED lines=10> */
[----:B0-----:R-:W-:Y:S01]  /*10820*/  PRMT R5, R27, 0x7632, R5 ;  /* 0x000076321b057816 */ /* 0x001fe20000000005 */
[----:B-1----:R-:W-:-:S04]  /*10830*/  IMAD.WIDE R8, R15, 0x2, R54 ;  /* 0x000000020f087825 */ /* 0x002fc800078e0236 */
        /* <DEDUP_REMOVED lines=9> */
[----:B0-----:R-:W-:Y:S01]  /*108d0*/  PRMT R9, R31, 0x7632, R9 ;  /* 0x000076321f097816 */ /* 0x001fe20000000009 */
[----:B-1----:R-:W-:-:S04]  /*108e0*/  IMAD.WIDE R4, R15, 0x2, R54 ;  /* 0x000000020f047825 */ /* 0x002fc800078e0236 */
[----:B------:R-:W-:Y:S01]  /*108f0*/  VIADD R15, R15, UR4 ;  /* 0x000000040f0f7c36 */ /* 0x000fe20008000000 */
[----:B------:R0:W-:Y:S01]  /*10900*/  @P0 STG.E.U16 desc[UR6][R4.64], R31 ;  /* 0x0000001f04000986 */ /* 0x0001e2000c101506 */
[----:B------:R-:W-:Y:S01]  /*10910*/  VIADD R10, R2, 0x2c ;  /* 0x0000002c020a7836 */ /* 0x000fe20000000000 */
[----:B------:R-:W-:Y:S01]  /*10920*/  ISETP.GE.AND P0, PT, R12, UR9, PT ;  /* 0x000000090c007c0c */ /* 0x000fe2000bf06270 */
[----:B------:R-:W-:Y:S01]  /*10930*/  VIADD R13, R15, UR4 ;  /* 0x000000040f0d7c36 */ /* 0x000fe20008000000 */
[----:B------:R1:W-:Y:S01]  /*10940*/  @P4 STG.E.U16 desc[UR6][R6.64], R9 ;  /* 0x0000000906004986 */ /* 0x0003e2000c101506 */
[----:B------:R-:W-:Y:S01]  /*10950*/  ISETP.LT.AND P4, PT, R0, UR8, !P6 ;  /* 0x0000000800007c0c */ /* 0x000fe2000f781270 */
[----:B------:R-:W-:Y:S01]  /*10960*/  ULDC UR8, c[0x0][0x228] ;  /* 0x00008a0000087ab9 */ /* 0x000fe20000000800 */
[----:B------:R-:W-:Y:S01]  /*10970*/  ISETP.LT.AND P6, PT, R3, UR10, !P6 ;  /* 0x0000000a03007c0c */ /* 0x000fe2000f7c1270 */
[----:B------:R-:W-:Y:S01]  /*10980*/  VIADD R12, R2, 0x2d ;  /* 0x0000002d020c7836 */ /* 0x000fe20000000000 */
[----:B------:R-:W-:Y:S01]  /*10990*/  ULDC UR10, c[0x0][0x228] ;  /* 0x00008a00000a7ab9 */ /* 0x000fe20000000800 */
[----:B0-----:R-:W-:-:S04]  /*109a0*/  IMAD.WIDE R4, R15, 0x2, R56 ;  /* 0x000000020f047825 */ /* 0x001fc800078e0238 */
[----:B-1----:R-:W-:-:S04]  /*109b0*/  IMAD.WIDE R8, R15, 0x2, R54 ;  /* 0x000000020f087825 */ /* 0x002fc800078e0236 */
[C---:B------:R-:W-:Y:S01]  /*109c0*/  IMAD.WIDE R6, R13.reuse, 0x2, R54 ;  /* 0x000000020d067825 */ /* 0x040fe200078e0236 */
[----:B------:R0:W-:Y:S01]  /*109d0*/  @P5 STG.E.U16 desc[UR6][R8.64], R32 ;  /* 0x0000002008005986 */ /* 0x0001e2000c101506 */
        /* <DEDUP_REMOVED lines=16> */
[----:B0-----:R-:W-:Y:S01]  /*10ae0*/  IMAD.WIDE R4, R13, 0x2, R54 ;  /* 0x000000020d047825 */ /* 0x001fe200078e0236 */
[----:B------:R-:W-:Y:S01]  /*10af0*/  ISETP.LT.AND P0, PT, R3, UR5, !P0 ;  /* 0x0000000503007c0c */ /* 0x000fe2000c701270 */
[----:B------:R-:W-:Y:S01]  /*10b00*/  ULDC UR5, c[0x0][0x228] ;  /* 0x00008a0000057ab9 */ /* 0x000fe20000000800 */
[----:B------:R-:W-:Y:S01]  /*10b10*/  ULDC UR8, c[0x0][0x228] ;  /* 0x00008a0000087ab9 */ /* 0x000fe20000000800 */
[----:B-1----:R-:W-:-:S02]  /*10b20*/  IMAD.WIDE R6, R13, 0x2, R56 ;  /* 0x000000020d067825 */ /* 0x002fc400078e0238 */
[----:B------:R0:W-:Y:S01]  /*10b30*/  @P4 STG.E.U16 desc[UR6][R4.64], R33 ;  /* 0x0000002104004986 */ /* 0x0001e2000c101506 */
[----:B------:R-:W-:Y:S01]  /*10b40*/  ISETP.GE.AND P4, PT, R8, UR9, PT ;  /* 0x0000000908007c0c */ /* 0x000fe2000bf86270 */
[----:B------:R-:W-:Y:S01]  /*10b50*/  IMAD.WIDE R8, R15, 0x2, R54 ;  /* 0x000000020f087825 */ /* 0x000fe200078e0236 */
[----:B--2---:R-:W-:Y:S02]  /*10b60*/  PRMT R11, R33, 0x7632, R11 ;  /* 0x00007632210b7816 */ /* 0x004fe4000000000b */
[----:B------:R-:W-:Y:S01]  /*10b70*/  PRMT R14, R40, 0x7632, R14 ;  /* 0x00007632280e7816 */ /* 0x000fe2000000000e */
[C---:B------:R-:W-:Y:S02]  /*10b80*/  VIADD R10, R2.reuse, 0x2f ;  /* 0x0000002f020a7836 */ /* 0x040fe40000000000 */
[----:B------:R1:W-:Y:S01]  /*10b90*/  @P1 STG.E.U16 desc[UR6][R6.64], R11 ;  /* 0x0000000b06001986 */ /* 0x0003e2000c101506 */
[----:B------:R-:W-:Y:S02]  /*10ba0*/  VIADD R13, R2, 0x31 ;  /* 0x00000031020d7836 */ /* 0x000fe40000000000 */
[----:B------:R-:W-:Y:S01]  /*10bb0*/  ISETP.GE.AND P1, PT, R10, UR9, PT ;  /* 0x000000090a007c0c */ /* 0x000fe2000bf26270 */
        /* <DEDUP_REMOVED lines=80> */
[----:B------:R-:W-:Y:S02]  /*110c0*/  VIADD R10, R2, 0x36 ;  /* 0x00000036020a7836 */ /* 0x000fe40000000000 */
[----:B------:R1:W-:Y:S03]  /*110d0*/  @P0 STG.E.U16 desc[UR6][R6.64], R11 ;  /* 0x0000000b06000986 */ /* 0x0003e6000c101506 */
[----:B------:R-:W-:Y:S01]  /*110e0*/  ISETP.GE.AND P0, PT, R10, UR9, PT ;  /* 0x000000090a007c0c */ /* 0x000fe2000bf06270 */
[----:B------:R2:W-:Y:S01]  /*110f0*/  @P6 STG.E.U16 desc[UR6][R8.64], R41 ;  /* 0x0000002908006986 */ /* 0x0005e2000c101506 */
[----:B------:R-:W-:Y:S01]  /*11100*/  ISETP.LT.AND P6, PT, R0, UR5, !P3 ;  /* 0x0000000500007c0c */ /* 0x000fe2000dfc1270 */
[----:B------:R-:W-:Y:S01]  /*11110*/  ULDC UR5, c[0x0][0x228] ;  /* 0x00008a0000057ab9 */ /* 0x000fe20000000800 */
[----:B0-----:R-:W-:-:S02]  /*11120*/  PRMT R5, R41, 0x7632, R5 ;  /* 0x0000763229057816 */ /* 0x001fc40000000005 */
[----:B------:R-:W-:Y:S01]  /*11130*/  ISETP.LT.AND P3, PT, R3, UR8, !P3 ;  /* 0x0000000803007c0c */ /* 0x000fe2000df61270 */
[----:B------:R-:W-:Y:S01]  /*11140*/  ULDC UR8, c[0x0][0x228] ;  /* 0x00008a0000087ab9 */ /* 0x000fe20000000800 */
[----:B-1----:R-:W-:-:S04]  /*11150*/  IMAD.WIDE R10, R15, 0x2, R56 ;  /* 0x000000020f0a7825 */ /* 0x002fc800078e0238 */
[----:B------:R-:W-:Y:S01]  /*11160*/  VIADD R15, R15, UR4 ;  /* 0x000000040f0f7c36 */ /* 0x000fe20008000000 */
[----:B------:R0:W-:Y:S01]  /*11170*/  @P5 STG.E.U16 desc[UR6][R10.64], R5 ;  /* 0x000000050a005986 */ /* 0x0001e2000c101506 */
[----:B------:R-:W-:Y:S01]  /*11180*/  ISETP.LT.AND P5, PT, R0, UR5, !P1 ;  /* 0x0000000500007c0c */ /* 0x000fe2000cfa1270 */
[----:B------:R-:W-:Y:S01]  /*11190*/  ULDC UR5, c[0x0][0x228] ;  /* 0x00008a0000057ab9 */ /* 0x000fe20000000800 */
[----:B------:R-:W-:Y:S01]  /*111a0*/  ISETP.LT.AND P1, PT, R3, UR8, !P1 ;  /* 0x0000000803007c0c */ /* 0x000fe2000cf21270 */
[----:B------:R-:W-:Y:S01]  /*111b0*/  IMAD.WIDE R6, R15, 0x2, R56 ;  /* 0x000000020f067825 */ /* 0x000fe200078e0238 */
[----:B--2---:R-:W-:Y:S01]  /*111c0*/  PRMT R9, R45, 0x7632, R9 ;  /* 0x000076322d097816 */ /* 0x004fe20000000009 */
[----:B------:R-:W-:Y:S02]  /*111d0*/  ULDC UR8, c[0x0][0x228] ;  /* 0x00008a0000087ab9 */ /* 0x000fe40000000800 */
[----:B0-----:R-:W-:-:S04]  /*111e0*/  IMAD.WIDE R4, R15, 0x2, R54 ;  /* 0x000000020f047825 */ /* 0x001fc800078e0236 */
[----:B------:R-:W-:Y:S01]  /*111f0*/  VIADD R15, R15, UR4 ;  /* 0x000000040f0f7c36 */ /* 0x000fe20008000000 */
[----:B------:R0:W-:Y:S01]  /*11200*/  @P6 STG.E.U16 desc[UR6][R4.64], R45 ;  /* 0x0000002d04006986 */ /* 0x0001e2000c101506 */
[----:B------:R-:W-:Y:S01]  /*11210*/  ISETP.GE.AND P6, PT, R12, UR9, PT ;  /* 0x000000090c007c0c */ /* 0x000fe2000bfc6270 */
[----:B------:R-:W-:Y:S02]  /*11220*/  VIADD R12, R2, 0x38 ;  /* 0x00000038020c7836 */ /* 0x000fe40000000000 */
[----:B------:R1:W-:Y:S01]  /*11230*/  @P3 STG.E.U16 desc[UR6][R6.64], R9 ;  /* 0x0000000906003986 */ /* 0x0003e2000c101506 */
[----:B------:R-:W-:Y:S01]  /*11240*/  IMAD.WIDE R10, R15, 0x2, R56 ;  /* 0x000000020f0a7825 */ /* 0x000fe200078e0238 */
        /* <DEDUP_REMOVED lines=14> */
[----:B------:R-:W-:Y:S01]  /*11330*/  IMAD.WIDE R6, R15, 0x2, R56 ;  /* 0x000000020f067825 */ /* 0x000fe200078e0238 */
[----:B------:R-:W-:Y:S01]  /*11340*/  ULDC UR8, c[0x0][0x228] ;  /* 0x00008a0000087ab9 */ /* 0x000fe20000000800 */
[----:B------:R-:W-:-:S02]  /*11350*/  ULDC UR10, c[0x0][0x228] ;  /* 0x00008a00000a7ab9 */ /* 0x000fc40000000800 */
[----:B0-----:R-:W-:-:S04]  /*11360*/  IMAD.WIDE R8, R13, 0x2, R54 ;  /* 0x000000020d087825 */ /* 0x001fc800078e0236 */
[----:B-1----:R-:W-:-:S04]  /*11370*/  IMAD.WIDE R4, R15, 0x2, R54 ;  /* 0x000000020f047825 */ /* 0x002fc800078e0236 */
[C---:B------:R-:W-:Y:S01]  /*11380*/  IMAD.WIDE R10, R13.reuse, 0x2, R56 ;  /* 0x000000020d0a7825 */ /* 0x040fe200078e0238 */
[----:B------:R0:W-:Y:S01]  /*11390*/  @P3 STG.E.U16 desc[UR6][R4.64], R46 ;  /* 0x0000002e04003986 */ /* 0x0001e2000c101506 */
[----:B------:R-:W-:Y:S02]  /*113a0*/  ISETP.GE.AND P3, PT, R12, UR9, PT ;  /* 0x000000090c007c0c */ /* 0x000fe4000bf66270 */
[----:B------:R-:W-:Y:S01]  /*113b0*/  VIADD R13, R13, UR4 ;  /* 0x000000040d0d7c36 */ /* 0x000fe20008000000 */
[----:B------:R1:W-:Y:S01]  /*113c0*/  @P4 STG.E.U16 desc[UR6][R6.64], R14 ;  /* 0x0000000e06004986 */ /* 0x0003e2000c101506 */
[C---:B------:R-:W-:Y:S01]  /*113d0*/  ISETP.LT.AND P4, PT, R0.reuse, UR10, !P5 ;  /* 0x0000000a00007c0c */ /* 0x040fe2000ef81270 */
[----:B------:R-:W-:Y:S01]  /*113e0*/  ULDC UR10, c[0x0][0x228] ;  /* 0x00008a00000a7ab9 */ /* 0x000fe20000000800 */
[----:B------:R-:W-:Y:S01]  /*113f0*/  VIADD R15, R13, UR4 ;  /* 0x000000040d0f7c36 */ /* 0x000fe20008000000 */
[----:B------:R2:W-:Y:S01]  /*11400*/  @P1 STG.E.U16 desc[UR6][R8.64], R43 ;  /* 0x0000002b08001986 */ /* 0x0005e2000c101506 */
[----:B------:R-:W-:Y:S01]  /*11410*/  ISETP.LT.AND P1, PT, R0, UR5, !P6 ;  /* 0x0000000500007c0c */ /* 0x000fe2000f721270 */
[----:B------:R-:W-:Y:S01]  /*11420*/  ULDC UR5, c[0x0][0x228] ;  /* 0x00008a0000057ab9 */ /* 0x000fe20000000800 */
[----:B------:R-:W-:Y:S01]  /*11430*/  ISETP.LT.AND P6, PT, R3, UR8, !P6 ;  /* 0x0000000803007c0c */ /* 0x000fe2000f7c1270 */
[----:B0-----:R-:W-:Y:S01]  /*11440*/  VIADD R4, R2, 0x3a ;  /* 0x0000003a02047836 */ /* 0x001fe20000000000 */
[----:B------:R-:W-:Y:S01]  /*11450*/  PRMT R5, R43, 0x7632, R5 ;  /* 0x000076322b057816 */ /* 0x000fe20000000005 */
[----:B------:R-:W-:Y:S01]  /*11460*/  ULDC UR8, c[0x0][0x228] ;  /* 0x00008a0000087ab9 */ /* 0x000fe20000000800 */
[----:B------:R-:W-:Y:S01]  /*11470*/  ISETP.LT.AND P5, PT, R3, UR5, !P5 ;  /* 0x0000000503007c0c */ /* 0x000fe2000efa1270 */
[----:B-1----:R-:W-:Y:S01]  /*11480*/  IMAD.WIDE R6, R13, 0x2, R56 ;  /* 0x000000020d067825 */ /* 0x002fe200078e0238 */
[----:B------:R-:W-:Y:S01]  /*11490*/  ULDC UR5, c[0x0][0x228] ;  /* 0x00008a0000057ab9 */ /* 0x000fe20000000800 */
[----:B------:R0:W-:Y:S01]  /*114a0*/  @P0 STG.E.U16 desc[UR6][R10.64], R5 ;  /* 0x000000050a000986 */ /* 0x0001e2000c101506 */
[----:B------:R-:W-:Y:S01]  /*114b0*/  ISETP.GE.AND P0, PT, R4, UR9, PT ;  /* 0x0000000904007c0c */ /* 0x000fe2000bf06270 */
[----:B--2---:R-:W-:Y:S01]  /*114c0*/  IMAD.WIDE R8, R15, 0x2, R54 ;  /* 0x000000020f087825 */ /* 0x004fe200078e0236 */
[----:B----4-:R-:W-:-:S03]  /*114d0*/  PRMT R14, R20, 0x7632, R14 ;  /* 0x00007632140e7816 */ /* 0x010fc6000000000e */
[----:B------:R-:W-:Y:S02]  /*114e0*/  VIADD R12, R2, 0x3d ;  /* 0x0000003d020c7836 */ /* 0x000fe40000000000 */
[----:B0-----:R-:W-:Y:S01]  /*114f0*/  IMAD.WIDE R4, R13, 0x2, R54 ;  /* 0x000000020d047825 */ /* 0x001fe200078e0236 */
[----:B------:R-:W-:-:S03]  /*11500*/  PRMT R11, R47, 0x7632, R11 ;  /* 0x000076322f0b7816 */ /* 0x000fc6000000000b */
[C---:B------:R-:W-:Y:S01]  /*11510*/  VIADD R10, R2.reuse, 0x3b ;  /* 0x0000003b020a7836 */ /* 0x040fe20000000000 */
[----:B------:R0:W-:Y:S01]  /*11520*/  @P1 STG.E.U16 desc[UR6][R4.64], R47 ;  /* 0x0000002f04001986 */ /* 0x0001e2000c101506 */
[C---:B------:R-:W-:Y:S02]  /*11530*/  VIADD R13, R2.reuse, 0x3c ;  /* 0x0000003c020d7836 */ /* 0x040fe40000000000 */
[----:B------:R-:W-:Y:S01]  /*11540*/  VIADD R2, R2, 0x3e ;  /* 0x0000003e02027836 */ /* 0x000fe20000000000 */
[----:B------:R1:W-:Y:S01]  /*11550*/  @P6 STG.E.U16 desc[UR6][R6.64], R11 ;  /* 0x0000000b06006986 */ /* 0x0003e2000c101506 */
[----:B------:R-:W-:Y:S02]  /*11560*/  ISETP.GE.AND P1, PT, R10, UR9, PT ;  /* 0x000000090a007c0c */ /* 0x000fe4000bf26270 */
[C---:B------:R-:W-:Y:S01]  /*11570*/  ISETP.LT.AND P6, PT, R0.reuse, UR10, !P0 ;  /* 0x0000000a00007c0c */ /* 0x040fe2000c7c1270 */
[----:B------:R2:W-:Y:S01]  /*11580*/  @P4 STG.E.U16 desc[UR6][R8.64], R48 ;  /* 0x0000003008004986 */ /* 0x0005e2000c101506 */
[----:B------:R-:W-:Y:S01]  /*11590*/  ISETP.LT.AND P4, PT, R0, UR5, !P3 ;  /* 0x0000000500007c0c */ /* 0x000fe2000df81270 */
[----:B------:R-:W-:Y:S01]  /*115a0*/  ULDC UR5, c[0x0][0x228] ;  /* 0x00008a0000057ab9 */ /* 0x000fe20000000800 */
[C---:B------:R-:W-:Y:S01]  /*115b0*/  ISETP.LT.AND P3, PT, R3.reuse, UR8, !P3 ;  /* 0x0000000803007c0c */ /* 0x040fe2000df61270 */
[----:B------:R-:W-:Y:S01]  /*115c0*/  ULDC UR8, c[0x0][0x228] ;  /* 0x00008a0000087ab9 */ /* 0x000fe20000000800 */
[----:B0-----:R-:W-:Y:S01]  /*115d0*/  PRMT R5, R48, 0x7632, R5 ;  /* 0x0000763230057816 */ /* 0x001fe20000000005 */
[----:B------:R-:W-:Y:S01]  /*115e0*/  ULDC UR10, c[0x0][0x228] ;  /* 0x00008a00000a7ab9 */ /* 0x000fe20000000800 */
[----:B------:R-:W-:Y:S01]  /*115f0*/  ISETP.LT.AND P0, PT, R3, UR5, !P0 ;  /* 0x0000000503007c0c */ /* 0x000fe2000c701270 */
[----:B-1----:R-:W-:Y:S01]  /*11600*/  IMAD.WIDE R10, R15, 0x2, R56 ;  /* 0x000000020f0a7825 */ /* 0x002fe200078e0238 */
[----:B------:R-:W-:-:S03]  /*11610*/  ULDC UR5, c[0x0][0x228] ;  /* 0x00008a0000057ab9 */ /* 0x000fc60000000800 */
[----:B------:R-:W-:Y:S01]  /*11620*/  VIADD R15, R15, UR4 ;  /* 0x000000040f0f7c36 */ /* 0x000fe20008000000 */
[----:B------:R0:W-:Y:S01]  /*11630*/  @P5 STG.E.U16 desc[UR6][R10.64], R5 ;  /* 0x000000050a005986 */ /* 0x0001e2000c101506 */
[----:B------:R-:W-:Y:S02]  /*11640*/  ISETP.GE.AND P5, PT, R13, UR9, PT ;  /* 0x000000090d007c0c */ /* 0x000fe4000bfa6270 */
[C---:B------:R-:W-:Y:S02]  /*11650*/  VIADD R17, R15.reuse, UR4 ;  /* 0x000000040f117c36 */ /* 0x040fe40008000000 */
[----:B------:R-:W-:-:S04]  /*11660*/  IMAD.WIDE R6, R15, 0x2, R56 ;  /* 0x000000020f067825 */ /* 0x000fc800078e0238 */
[----:B--2---:R-:W-:-:S04]  /*11670*/  IMAD.WIDE R8, R17, 0x2, R54 ;  /* 0x0000000211087825 */ /* 0x004fc800078e0236 */
[----:B0-----:R-:W-:-:S04]  /*11680*/  IMAD.WIDE R4, R15, 0x2, R54 ;  /* 0x000000020f047825 */ /* 0x001fc800078e0236 */
[----:B------:R-:W-:Y:S01]  /*11690*/  VIADD R11, R17, UR4 ;  /* 0x00000004110b7c36 */ /* 0x000fe20008000000 */
[----:B------:R0:W-:Y:S01]  /*116a0*/  @P4 STG.E.U16 desc[UR6][R4.64], R20 ;  /* 0x0000001404004986 */ /* 0x0001e2000c101506 */
[----:B------:R-:W-:Y:S02]  /*116b0*/  ISETP.GE.AND P4, PT, R12, UR9, PT ;  /* 0x000000090c007c0c */ /* 0x000fe4000bf86270 */
[----:B------:R-:W-:Y:S01]  /*116c0*/  VIADD R13, R11, UR4 ;  /* 0x000000040b0d7c36 */ /* 0x000fe20008000000 */
[----:B------:R1:W-:Y:S01]  /*116d0*/  @P3 STG.E.U16 desc[UR6][R6.64], R14 ;  /* 0x0000000e06003986 */ /* 0x0003e2000c101506 */
[C---:B------:R-:W-:Y:S01]  /*116e0*/  ISETP.LT.AND P3, PT, R0.reuse, UR8, !P1 ;  /* 0x0000000800007c0c */ /* 0x040fe2000cf61270 */
[----:B------:R-:W-:Y:S01]  /*116f0*/  ULDC UR8, c[0x0][0x228] ;  /* 0x00008a0000087ab9 */ /* 0x000fe20000000800 */
[----:B------:R-:W-:Y:S01]  /*11700*/  ISETP.LT.AND P1, PT, R3, UR10, !P1 ;  /* 0x0000000a03007c0c */ /* 0x000fe2000cf21270 */
[----:B------:R2:W-:Y:S01]  /*11710*/  @P6 STG.E.U16 desc[UR6][R8.64], R49 ;  /* 0x0000003108006986 */ /* 0x0005e2000c101506 */
[----:B------:R-:W-:Y:S01]  /*11720*/  ISETP.LT.AND P6, PT, R0, UR11, !P5 ;  /* 0x0000000b00007c0c */ /* 0x000fe2000efc1270 */
[----:B------:R-:W-:Y:S01]  /*11730*/  ULDC UR10, c[0x0][0x228] ;  /* 0x00008a00000a7ab9 */ /* 0x000fe20000000800 */
[----:B------:R-:W-:Y:S01]  /*11740*/  PRMT R12, R49, 0x7632, R12 ;  /* 0x00007632310c7816 */ /* 0x000fe2000000000c */
[----:B0-----:R-:W-:-:S04]  /*11750*/  IMAD.WIDE R4, R17, 0x2, R56 ;  /* 0x0000000211047825 */ /* 0x001fc800078e0238 */
[----:B-1----:R-:W-:Y:S01]  /*11760*/  IMAD.WIDE R6, R11, 0x2, R54 ;  /* 0x000000020b067825 */ /* 0x002fe200078e0236 */
[----:B------:R-:W-:Y:S01]  /*11770*/  PRMT R14, R21, 0x7632, R14 ;  /* 0x00007632150e7816 */ /* 0x000fe2000000000e */
[----:B------:R-:W-:Y:S01]  /*11780*/  @P0 STG.E.U16 desc[UR6][R4.64], R12 ;  /* 0x0000000c04000986 */ /* 0x000fe2000c101506 */
[----:B------:R-:W-:Y:S01]  /*11790*/  ISETP.GE.AND P0, PT, R2, UR9, PT ;  /* 0x0000000902007c0c */ /* 0x000fe2000bf06270 */
[----:B--2---:R-:W-:Y:S01]  /*117a0*/  IMAD.WIDE R8, R11, 0x2, R56 ;  /* 0x000000020b087825 */ /* 0x004fe200078e0238 */
[----:B------:R-:W-:Y:S01]  /*117b0*/  ULDC UR9, c[0x0][0x228] ;  /* 0x00008a0000097ab9 */ /* 0x000fe20000000800 */
[----:B------:R0:W-:Y:S01]  /*117c0*/  @P3 STG.E.U16 desc[UR6][R6.64], R21 ;  /* 0x0000001506003986 */ /* 0x0001e2000c101506 */
[C---:B------:R-:W-:Y:S01]  /*117d0*/  ISETP.LT.AND P3, PT, R0.reuse, UR8, !P0 ;  /* 0x0000000800007c0c */ /* 0x040fe2000c761270 */
[----:B------:R-:W-:Y:S01]  /*117e0*/  IMAD.WIDE R10, R13, 0x2, R54 ;  /* 0x000000020d0a7825 */ /* 0x000fe200078e0236 */
[----:B------:R-:W-:Y:S01]  /*117f0*/  ULDC UR8, c[0x0][0x228] ;  /* 0x00008a0000087ab9 */ /* 0x000fe20000000800 */
[----:B------:R-:W-:Y:S01]  /*11800*/  @P1 STG.E.U16 desc[UR6][R8.64], R14 ;  /* 0x0000000e08001986 */ /* 0x000fe2000c101506 */
[C---:B------:R-:W-:Y:S01]  /*11810*/  ISETP.LT.AND P1, PT, R0.reuse, UR9, !P2 ;  /* 0x0000000900007c0c */ /* 0x040fe2000d721270 */
[----:B------:R-:W-:Y:S01]  /*11820*/  ULDC UR9, c[0x0][0x228] ;  /* 0x00008a0000097ab9 */ /* 0x000fe20000000800 */
[C---:B------:R-:W-:Y:S01]  /*11830*/  ISETP.LT.AND P2, PT, R3.reuse, UR10, !P2 ;  /* 0x0000000a03007c0c */ /* 0x040fe2000d741270 */
[----:B------:R1:W-:Y:S01]  /*11840*/  @P6 STG.E.U16 desc[UR6][R10.64], R50 ;  /* 0x000000320a006986 */ /* 0x0003e2000c101506 */
[----:B------:R-:W-:Y:S01]  /*11850*/  ISETP.LT.AND P6, PT, R0, UR5, !P4 ;  /* 0x0000000500007c0c */ /* 0x000fe2000e7c1270 */
[----:B------:R-:W-:Y:S01]  /*11860*/  ULDC UR5, c[0x0][0x228] ;  /* 0x00008a0000057ab9 */ /* 0x000fe20000000800 */
[----:B------:R-:W-:Y:S01]  /*11870*/  ISETP.LT.AND P4, PT, R3, UR8, !P4 ;  /* 0x0000000803007c0c */ /* 0x000fe2000e781270 */
[----:B0-----:R-:W-:Y:S01]  /*11880*/  VIADD R7, R13, UR4 ;  /* 0x000000040d077c36 */ /* 0x001fe20008000000 */
[----:B------:R-:W-:-:S02]  /*11890*/  ISETP.LT.AND P5, PT, R3, UR5, !P5 ;  /* 0x0000000503007c0c */ /* 0x000fc4000efa1270 */
[----:B------:R-:W-:Y:S01]  /*118a0*/  ISETP.LT.AND P0, PT, R3, UR9, !P0 ;  /* 0x0000000903007c0c */ /* 0x000fe2000c701270 */
[----:B------:R-:W-:Y:S01]  /*118b0*/  IMAD.WIDE R2, R13, 0x2, R56 ;  /* 0x000000020d027825 */ /* 0x000fe200078e0238 */
[----:B------:R-:W-:Y:S02]  /*118c0*/  PRMT R0, R22, 0x7632, R0 ;  /* 0x0000763216007816 */ /* 0x000fe40000000000 */
[----:B------:R-:W-:Y:S01]  /*118d0*/  PRMT R12, R51, 0x7632, R12 ;  /* 0x00007632330c7816 */ /* 0x000fe2000000000c */
[C---:B-1----:R-:W-:Y:S01]  /*118e0*/  VIADD R11, R7.reuse, UR4 ;  /* 0x00000004070b7c36 */ /* 0x042fe20008000000 */
[----:B------:R-:W-:Y:S01]  /*118f0*/  PRMT R50, R50, 0x7632, R50 ;  /* 0x0000763232327816 */ /* 0x000fe20000000032 */
[----:B------:R-:W-:-:S04]  /*11900*/  IMAD.WIDE R4, R7, 0x2, R54 ;  /* 0x0000000207047825 */ /* 0x000fc800078e0236 */
[----:B------:R-:W-:Y:S01]  /*11910*/  VIADD R13, R11, UR4 ;  /* 0x000000040b0d7c36 */ /* 0x000fe20008000000 */
[----:B------:R0:W-:Y:S01]  /*11920*/  @P5 STG.E.U16 desc[UR6][R2.64], R50 ;  /* 0x0000003202005986 */ /* 0x0001e2000c101506 */
[----:B------:R-:W-:-:S03]  /*11930*/  IMAD.WIDE R6, R7, 0x2, R56 ;  /* 0x0000000207067825 */ /* 0x000fc600078e0238 */
        /* <DEDUP_REMOVED lines=9> */
[----:B------:R-:W-:Y:S05]  /*119d0*/  @!P2 EXIT ;  /* 0x000000000000a94d */ /* 0x000fea0003800000 */
[----:B------:R-:W-:-:S05]  /*119e0*/  PRMT R28, R23, 0x7632, R28 ;  /* 0x00007632171c7816 */ /* 0x000fca000000001c */
[----:B------:R-:W-:Y:S01]  /*119f0*/  STG.E.U16 desc[UR6][R56.64], R28 ;  /* 0x0000001c38007986 */ /* 0x000fe2000c101506 */
[----:B------:R-:W-:Y:S05]  /*11a00*/  EXIT ;  /* 0x000000000000794d */ /* 0x000fea0003800000 */
.L_x_2:
[----:B------:R-:W-:-:S00]  /*11a10*/  BRA `(.L_x_2) ;  /* 0xfffffffc00fc7947 */ /* 0x000fc0000383ffff */
[----:B------:R-:W-:-:S00]  /*11a20*/  NOP ;  /* 0x0000000000007918 */ /* 0x000fc00000000000 */
        /* <DEDUP_REMOVED lines=13> */
.L_x_3:


//--------------------- .nv.shared.matmul_kernel  --------------------------
	.section	.nv.shared.matmul_kernel,"aw",@nobits
	.sectionflags	@""
	.align	16
	.zero		1024


//--------------------- .nv.shared.reserved.0     --------------------------
	.section	.nv.shared.reserved.0,"aw",@nobits
	.weak		__nv_reservedSMEM_offset_0_alias
	.size		__nv_reservedSMEM_offset_0_alias, 0, 0
	.other		__nv_reservedSMEM_offset_0_alias,@"STO_CUDA_RESERVED_SHARED STV_DEFAULT"
__nv_reservedSMEM_offset_0_alias:
	.zero		0


//--------------------- .nv.constant0.matmul_kernel --------------------------
	.section	.nv.constant0.matmul_kernel,"a",@progbits
	.sectionflags	@""
	.align	4
.nv.constant0.matmul_kernel:
	.zero		608


//--------------------- SYMBOLS --------------------------

	.type		.nv.reservedSmem.offset0,@object
	.size		.nv.reservedSmem.offset0,0x4
